//
// Generated by NVIDIA NVVM Compiler
//
// Compiler Build ID: CL-36424714
// Cuda compilation tools, release 13.0, V13.0.88
// Based on NVVM 20.0.0
//

.version 9.0
.target sm_100
.address_size 64

	// .globl	_Z6conv2dPfS_S_iiiiii

.visible .entry _Z6conv2dPfS_S_iiiiii(
	.param .u64 .ptr .align 1 _Z6conv2dPfS_S_iiiiii_param_0,
	.param .u64 .ptr .align 1 _Z6conv2dPfS_S_iiiiii_param_1,
	.param .u64 .ptr .align 1 _Z6conv2dPfS_S_iiiiii_param_2,
	.param .u32 _Z6conv2dPfS_S_iiiiii_param_3,
	.param .u32 _Z6conv2dPfS_S_iiiiii_param_4,
	.param .u32 _Z6conv2dPfS_S_iiiiii_param_5,
	.param .u32 _Z6conv2dPfS_S_iiiiii_param_6,
	.param .u32 _Z6conv2dPfS_S_iiiiii_param_7,
	.param .u32 _Z6conv2dPfS_S_iiiiii_param_8
)
{
	.reg .pred 	%p<19>;
	.reg .b32 	%r<70>;
	.reg .b32 	%f<123>;
	.reg .b64 	%rd<28>;

	ld.param.u64 	%rd8, [_Z6conv2dPfS_S_iiiiii_param_0];
	ld.param.u64 	%rd9, [_Z6conv2dPfS_S_iiiiii_param_1];
	ld.param.u32 	%r29, [_Z6conv2dPfS_S_iiiiii_param_3];
	ld.param.u32 	%r30, [_Z6conv2dPfS_S_iiiiii_param_4];
	ld.param.u32 	%r31, [_Z6conv2dPfS_S_iiiiii_param_5];
	ld.param.u32 	%r32, [_Z6conv2dPfS_S_iiiiii_param_6];
	ld.param.u32 	%r33, [_Z6conv2dPfS_S_iiiiii_param_7];
	ld.param.u32 	%r34, [_Z6conv2dPfS_S_iiiiii_param_8];
	cvta.to.global.u64 	%rd1, %rd9;
	cvta.to.global.u64 	%rd2, %rd8;
	mov.u32 	%r35, %ctaid.y;
	mov.u32 	%r36, %ntid.y;
	mov.u32 	%r37, %tid.y;
	mad.lo.s32 	%r1, %r35, %r36, %r37;
	mov.u32 	%r38, %ctaid.x;
	mov.u32 	%r39, %ntid.x;
	mov.u32 	%r40, %tid.x;
	mad.lo.s32 	%r41, %r38, %r39, %r40;
	mov.u32 	%r3, %ctaid.z;
	sub.s32 	%r4, %r29, %r32;
	setp.gt.s32 	%p1, %r1, %r4;
	sub.s32 	%r42, %r30, %r33;
	setp.gt.s32 	%p2, %r41, %r42;
	or.pred  	%p3, %p1, %p2;
	setp.ge.s32 	%p4, %r3, %r34;
	or.pred  	%p5, %p4, %p3;
	mov.f32 	%f121, 0f00000000;
	@%p5 bra 	$L__BB0_21;
	setp.lt.s32 	%p6, %r31, 1;
	@%p6 bra 	$L__BB0_20;
	min.s32 	%r43, %r32, %r33;
	setp.lt.s32 	%p7, %r43, 1;
	@%p7 bra 	$L__BB0_20;
	and.b32  	%r6, %r33, 15;
	and.b32  	%r7, %r33, 7;
	and.b32  	%r8, %r33, 2147483632;
	and.b32  	%r9, %r33, 3;
	neg.s32 	%r10, %r8;
	add.s64 	%rd3, %rd2, 32;
	add.s64 	%rd4, %rd1, 32;
	mov.f32 	%f121, 0f00000000;
	mov.b32 	%r62, 0;
$L__BB0_4:
	mad.lo.s32 	%r12, %r62, %r29, %r1;
	mov.b32 	%r63, 0;
$L__BB0_5:
	setp.lt.u32 	%p8, %r33, 16;
	add.s32 	%r47, %r12, %r63;
	mad.lo.s32 	%r14, %r47, %r30, %r41;
	mad.lo.s32 	%r48, %r31, %r3, %r62;
	mad.lo.s32 	%r49, %r48, %r32, %r63;
	mul.lo.s32 	%r15, %r49, %r33;
	mov.b32 	%r68, 0;
	@%p8 bra 	$L__BB0_8;
	mov.u32 	%r64, %r15;
	mov.u32 	%r65, %r14;
	mov.u32 	%r66, %r10;
$L__BB0_7:
	.pragma "nounroll";
	mul.wide.s32 	%rd10, %r65, 4;
	add.s64 	%rd11, %rd3, %rd10;
	mul.wide.s32 	%rd12, %r64, 4;
	add.s64 	%rd13, %rd4, %rd12;
	ld.global.f32 	%f22, [%rd11+-32];
	ld.global.f32 	%f23, [%rd13+-32];
	fma.rn.f32 	%f24, %f22, %f23, %f121;
	ld.global.f32 	%f25, [%rd11+-28];
	ld.global.f32 	%f26, [%rd13+-28];
	fma.rn.f32 	%f27, %f25, %f26, %f24;
	ld.global.f32 	%f28, [%rd11+-24];
	ld.global.f32 	%f29, [%rd13+-24];
	fma.rn.f32 	%f30, %f28, %f29, %f27;
	ld.global.f32 	%f31, [%rd11+-20];
	ld.global.f32 	%f32, [%rd13+-20];
	fma.rn.f32 	%f33, %f31, %f32, %f30;
	ld.global.f32 	%f34, [%rd11+-16];
	ld.global.f32 	%f35, [%rd13+-16];
	fma.rn.f32 	%f36, %f34, %f35, %f33;
	ld.global.f32 	%f37, [%rd11+-12];
	ld.global.f32 	%f38, [%rd13+-12];
	fma.rn.f32 	%f39, %f37, %f38, %f36;
	ld.global.f32 	%f40, [%rd11+-8];
	ld.global.f32 	%f41, [%rd13+-8];
	fma.rn.f32 	%f42, %f40, %f41, %f39;
	ld.global.f32 	%f43, [%rd11+-4];
	ld.global.f32 	%f44, [%rd13+-4];
	fma.rn.f32 	%f45, %f43, %f44, %f42;
	ld.global.f32 	%f46, [%rd11];
	ld.global.f32 	%f47, [%rd13];
	fma.rn.f32 	%f48, %f46, %f47, %f45;
	ld.global.f32 	%f49, [%rd11+4];
	ld.global.f32 	%f50, [%rd13+4];
	fma.rn.f32 	%f51, %f49, %f50, %f48;
	ld.global.f32 	%f52, [%rd11+8];
	ld.global.f32 	%f53, [%rd13+8];
	fma.rn.f32 	%f54, %f52, %f53, %f51;
	ld.global.f32 	%f55, [%rd11+12];
	ld.global.f32 	%f56, [%rd13+12];
	fma.rn.f32 	%f57, %f55, %f56, %f54;
	ld.global.f32 	%f58, [%rd11+16];
	ld.global.f32 	%f59, [%rd13+16];
	fma.rn.f32 	%f60, %f58, %f59, %f57;
	ld.global.f32 	%f61, [%rd11+20];
	ld.global.f32 	%f62, [%rd13+20];
	fma.rn.f32 	%f63, %f61, %f62, %f60;
	ld.global.f32 	%f64, [%rd11+24];
	ld.global.f32 	%f65, [%rd13+24];
	fma.rn.f32 	%f66, %f64, %f65, %f63;
	ld.global.f32 	%f67, [%rd11+28];
	ld.global.f32 	%f68, [%rd13+28];
	fma.rn.f32 	%f121, %f67, %f68, %f66;
	add.s32 	%r66, %r66, 16;
	add.s32 	%r65, %r65, 16;
	add.s32 	%r64, %r64, 16;
	setp.ne.s32 	%p9, %r66, 0;
	mov.u32 	%r68, %r8;
	@%p9 bra 	$L__BB0_7;
$L__BB0_8:
	setp.eq.s32 	%p10, %r6, 0;
	@%p10 bra 	$L__BB0_18;
	add.s32 	%r50, %r6, -1;
	setp.lt.u32 	%p11, %r50, 7;
	@%p11 bra 	$L__BB0_11;
	add.s32 	%r51, %r14, %r68;
	add.s32 	%r52, %r68, %r15;
	mul.wide.s32 	%rd14, %r51, 4;
	add.s64 	%rd15, %rd2, %rd14;
	ld.global.f32 	%f70, [%rd15];
	mul.wide.s32 	%rd16, %r52, 4;
	add.s64 	%rd17, %rd1, %rd16;
	ld.global.f32 	%f71, [%rd17];
	fma.rn.f32 	%f72, %f70, %f71, %f121;
	ld.global.f32 	%f73, [%rd15+4];
	ld.global.f32 	%f74, [%rd17+4];
	fma.rn.f32 	%f75, %f73, %f74, %f72;
	ld.global.f32 	%f76, [%rd15+8];
	ld.global.f32 	%f77, [%rd17+8];
	fma.rn.f32 	%f78, %f76, %f77, %f75;
	ld.global.f32 	%f79, [%rd15+12];
	ld.global.f32 	%f80, [%rd17+12];
	fma.rn.f32 	%f81, %f79, %f80, %f78;
	ld.global.f32 	%f82, [%rd15+16];
	ld.global.f32 	%f83, [%rd17+16];
	fma.rn.f32 	%f84, %f82, %f83, %f81;
	ld.global.f32 	%f85, [%rd15+20];
	ld.global.f32 	%f86, [%rd17+20];
	fma.rn.f32 	%f87, %f85, %f86, %f84;
	ld.global.f32 	%f88, [%rd15+24];
	ld.global.f32 	%f89, [%rd17+24];
	fma.rn.f32 	%f90, %f88, %f89, %f87;
	ld.global.f32 	%f91, [%rd15+28];
	ld.global.f32 	%f92, [%rd17+28];
	fma.rn.f32 	%f121, %f91, %f92, %f90;
	add.s32 	%r68, %r68, 8;
$L__BB0_11:
	setp.eq.s32 	%p12, %r7, 0;
	@%p12 bra 	$L__BB0_18;
	add.s32 	%r53, %r7, -1;
	setp.lt.u32 	%p13, %r53, 3;
	@%p13 bra 	$L__BB0_14;
	add.s32 	%r54, %r14, %r68;
	add.s32 	%r55, %r68, %r15;
	mul.wide.s32 	%rd18, %r54, 4;
	add.s64 	%rd19, %rd2, %rd18;
	ld.global.f32 	%f94, [%rd19];
	mul.wide.s32 	%rd20, %r55, 4;
	add.s64 	%rd21, %rd1, %rd20;
	ld.global.f32 	%f95, [%rd21];
	fma.rn.f32 	%f96, %f94, %f95, %f121;
	ld.global.f32 	%f97, [%rd19+4];
	ld.global.f32 	%f98, [%rd21+4];
	fma.rn.f32 	%f99, %f97, %f98, %f96;
	ld.global.f32 	%f100, [%rd19+8];
	ld.global.f32 	%f101, [%rd21+8];
	fma.rn.f32 	%f102, %f100, %f101, %f99;
	ld.global.f32 	%f103, [%rd19+12];
	ld.global.f32 	%f104, [%rd21+12];
	fma.rn.f32 	%f121, %f103, %f104, %f102;
	add.s32 	%r68, %r68, 4;
$L__BB0_14:
	setp.eq.s32 	%p14, %r9, 0;
	@%p14 bra 	$L__BB0_18;
	setp.eq.s32 	%p15, %r9, 1;
	add.s32 	%r56, %r14, %r68;
	add.s32 	%r57, %r68, %r15;
	mul.wide.s32 	%rd22, %r56, 4;
	add.s64 	%rd5, %rd2, %rd22;
	ld.global.f32 	%f105, [%rd5];
	mul.wide.s32 	%rd23, %r57, 4;
	add.s64 	%rd6, %rd1, %rd23;
	ld.global.f32 	%f106, [%rd6];
	fma.rn.f32 	%f121, %f105, %f106, %f121;
	@%p15 bra 	$L__BB0_18;
	setp.eq.s32 	%p16, %r9, 2;
	ld.global.f32 	%f107, [%rd5+4];
	ld.global.f32 	%f108, [%rd6+4];
	fma.rn.f32 	%f121, %f107, %f108, %f121;
	@%p16 bra 	$L__BB0_18;
	ld.global.f32 	%f109, [%rd5+8];
	ld.global.f32 	%f110, [%rd6+8];
	fma.rn.f32 	%f121, %f109, %f110, %f121;
$L__BB0_18:
	add.s32 	%r63, %r63, 1;
	setp.ne.s32 	%p17, %r63, %r32;
	@%p17 bra 	$L__BB0_5;
	add.s32 	%r62, %r62, 1;
	setp.ne.s32 	%p18, %r62, %r31;
	@%p18 bra 	$L__BB0_4;
$L__BB0_20:
	ld.param.u64 	%rd27, [_Z6conv2dPfS_S_iiiiii_param_2];
	mad.lo.s32 	%r58, %r3, %r4, %r3;
	add.s32 	%r59, %r58, %r1;
	mad.lo.s32 	%r60, %r59, %r42, %r59;
	add.s32 	%r61, %r60, %r41;
	cvta.to.global.u64 	%rd24, %rd27;
	mul.wide.s32 	%rd25, %r61, 4;
	add.s64 	%rd26, %rd24, %rd25;
	st.global.f32 	[%rd26], %f121;
$L__BB0_21:
	ret;

}
	// .globl	_Z7maxPoolPfS_iiii
.visible .entry _Z7maxPoolPfS_iiii(
	.param .u64 .ptr .align 1 _Z7maxPoolPfS_iiii_param_0,
	.param .u64 .ptr .align 1 _Z7maxPoolPfS_iiii_param_1,
	.param .u32 _Z7maxPoolPfS_iiii_param_2,
	.param .u32 _Z7maxPoolPfS_iiii_param_3,
	.param .u32 _Z7maxPoolPfS_iiii_param_4,
	.param .u32 _Z7maxPoolPfS_iiii_param_5
)
{
	.reg .pred 	%p<20>;
	.reg .b32 	%r<53>;
	.reg .b32 	%f<88>;
	.reg .b64 	%rd<16>;

	ld.param.u64 	%rd5, [_Z7maxPoolPfS_iiii_param_0];
	ld.param.u64 	%rd4, [_Z7maxPoolPfS_iiii_param_1];
	ld.param.u32 	%r26, [_Z7maxPoolPfS_iiii_param_2];
	ld.param.u32 	%r27, [_Z7maxPoolPfS_iiii_param_3];
	ld.param.u32 	%r28, [_Z7maxPoolPfS_iiii_param_4];
	ld.param.u32 	%r29, [_Z7maxPoolPfS_iiii_param_5];
	cvta.to.global.u64 	%rd1, %rd5;
	mov.u32 	%r30, %ctaid.y;
	mov.u32 	%r31, %ntid.y;
	mov.u32 	%r32, %tid.y;
	mad.lo.s32 	%r1, %r30, %r31, %r32;
	mov.u32 	%r33, %ctaid.x;
	mov.u32 	%r34, %ntid.x;
	mov.u32 	%r35, %tid.x;
	mad.lo.s32 	%r2, %r33, %r34, %r35;
	mov.u32 	%r3, %ctaid.z;
	div.s32 	%r4, %r26, %r29;
	setp.ge.s32 	%p4, %r1, %r4;
	mov.pred 	%p19, 0;
	@%p4 bra 	$L__BB1_2;
	div.s32 	%r36, %r27, %r29;
	setp.lt.s32 	%p19, %r2, %r36;
$L__BB1_2:
	setp.ge.s32 	%p5, %r3, %r28;
	not.pred 	%p6, %p19;
	or.pred  	%p7, %p5, %p6;
	@%p7 bra 	$L__BB1_20;
	setp.lt.s32 	%p8, %r29, 1;
	mov.f32 	%f86, 0fFF800000;
	@%p8 bra 	$L__BB1_19;
	mul.lo.s32 	%r5, %r29, %r2;
	mul.lo.s32 	%r38, %r26, %r3;
	mad.lo.s32 	%r6, %r29, %r1, %r38;
	and.b32  	%r7, %r29, 15;
	add.s32 	%r8, %r7, -1;
	and.b32  	%r9, %r29, 7;
	add.s32 	%r10, %r9, -1;
	and.b32  	%r11, %r29, 2147483632;
	and.b32  	%r12, %r29, 3;
	neg.s32 	%r13, %r11;
	add.s64 	%rd2, %rd1, 32;
	mov.f32 	%f86, 0fFF800000;
	mov.b32 	%r47, 0;
$L__BB1_5:
	setp.lt.u32 	%p9, %r29, 16;
	add.s32 	%r40, %r6, %r47;
	mad.lo.s32 	%r15, %r40, %r27, %r5;
	mov.b32 	%r51, 0;
	@%p9 bra 	$L__BB1_8;
	mov.u32 	%r48, %r15;
	mov.u32 	%r49, %r13;
$L__BB1_7:
	.pragma "nounroll";
	mul.wide.s32 	%rd6, %r48, 4;
	add.s64 	%rd7, %rd2, %rd6;
	ld.global.f32 	%f20, [%rd7+-32];
	max.f32 	%f21, %f86, %f20;
	ld.global.f32 	%f22, [%rd7+-28];
	max.f32 	%f23, %f21, %f22;
	ld.global.f32 	%f24, [%rd7+-24];
	max.f32 	%f25, %f23, %f24;
	ld.global.f32 	%f26, [%rd7+-20];
	max.f32 	%f27, %f25, %f26;
	ld.global.f32 	%f28, [%rd7+-16];
	max.f32 	%f29, %f27, %f28;
	ld.global.f32 	%f30, [%rd7+-12];
	max.f32 	%f31, %f29, %f30;
	ld.global.f32 	%f32, [%rd7+-8];
	max.f32 	%f33, %f31, %f32;
	ld.global.f32 	%f34, [%rd7+-4];
	max.f32 	%f35, %f33, %f34;
	ld.global.f32 	%f36, [%rd7];
	max.f32 	%f37, %f35, %f36;
	ld.global.f32 	%f38, [%rd7+4];
	max.f32 	%f39, %f37, %f38;
	ld.global.f32 	%f40, [%rd7+8];
	max.f32 	%f41, %f39, %f40;
	ld.global.f32 	%f42, [%rd7+12];
	max.f32 	%f43, %f41, %f42;
	ld.global.f32 	%f44, [%rd7+16];
	max.f32 	%f45, %f43, %f44;
	ld.global.f32 	%f46, [%rd7+20];
	max.f32 	%f47, %f45, %f46;
	ld.global.f32 	%f48, [%rd7+24];
	max.f32 	%f49, %f47, %f48;
	ld.global.f32 	%f50, [%rd7+28];
	max.f32 	%f86, %f49, %f50;
	add.s32 	%r49, %r49, 16;
	add.s32 	%r48, %r48, 16;
	setp.ne.s32 	%p10, %r49, 0;
	mov.u32 	%r51, %r11;
	@%p10 bra 	$L__BB1_7;
$L__BB1_8:
	setp.eq.s32 	%p11, %r7, 0;
	@%p11 bra 	$L__BB1_18;
	setp.lt.u32 	%p12, %r8, 7;
	@%p12 bra 	$L__BB1_11;
	add.s32 	%r41, %r15, %r51;
	mul.wide.s32 	%rd8, %r41, 4;
	add.s64 	%rd9, %rd1, %rd8;
	ld.global.f32 	%f52, [%rd9];
	max.f32 	%f53, %f86, %f52;
	ld.global.f32 	%f54, [%rd9+4];
	max.f32 	%f55, %f53, %f54;
	ld.global.f32 	%f56, [%rd9+8];
	max.f32 	%f57, %f55, %f56;
	ld.global.f32 	%f58, [%rd9+12];
	max.f32 	%f59, %f57, %f58;
	ld.global.f32 	%f60, [%rd9+16];
	max.f32 	%f61, %f59, %f60;
	ld.global.f32 	%f62, [%rd9+20];
	max.f32 	%f63, %f61, %f62;
	ld.global.f32 	%f64, [%rd9+24];
	max.f32 	%f65, %f63, %f64;
	ld.global.f32 	%f66, [%rd9+28];
	max.f32 	%f86, %f65, %f66;
	add.s32 	%r51, %r51, 8;
$L__BB1_11:
	setp.eq.s32 	%p13, %r9, 0;
	@%p13 bra 	$L__BB1_18;
	setp.lt.u32 	%p14, %r10, 3;
	@%p14 bra 	$L__BB1_14;
	add.s32 	%r42, %r15, %r51;
	mul.wide.s32 	%rd10, %r42, 4;
	add.s64 	%rd11, %rd1, %rd10;
	ld.global.f32 	%f68, [%rd11];
	max.f32 	%f69, %f86, %f68;
	ld.global.f32 	%f70, [%rd11+4];
	max.f32 	%f71, %f69, %f70;
	ld.global.f32 	%f72, [%rd11+8];
	max.f32 	%f73, %f71, %f72;
	ld.global.f32 	%f74, [%rd11+12];
	max.f32 	%f86, %f73, %f74;
	add.s32 	%r51, %r51, 4;
$L__BB1_14:
	setp.eq.s32 	%p15, %r12, 0;
	@%p15 bra 	$L__BB1_18;
	setp.eq.s32 	%p16, %r12, 1;
	add.s32 	%r43, %r15, %r51;
	mul.wide.s32 	%rd12, %r43, 4;
	add.s64 	%rd3, %rd1, %rd12;
	ld.global.f32 	%f75, [%rd3];
	max.f32 	%f86, %f86, %f75;
	@%p16 bra 	$L__BB1_18;
	setp.eq.s32 	%p17, %r12, 2;
	ld.global.f32 	%f76, [%rd3+4];
	max.f32 	%f86, %f86, %f76;
	@%p17 bra 	$L__BB1_18;
	ld.global.f32 	%f77, [%rd3+8];
	max.f32 	%f86, %f86, %f77;
$L__BB1_18:
	add.s32 	%r47, %r47, 1;
	setp.ne.s32 	%p18, %r47, %r29;
	@%p18 bra 	$L__BB1_5;
$L__BB1_19:
	div.s32 	%r44, %r27, %r29;
	mad.lo.s32 	%r45, %r4, %r3, %r1;
	mad.lo.s32 	%r46, %r45, %r44, %r2;
	cvta.to.global.u64 	%rd13, %rd4;
	mul.wide.s32 	%rd14, %r46, 4;
	add.s64 	%rd15, %rd13, %rd14;
	st.global.f32 	[%rd15], %f86;
$L__BB1_20:
	ret;

}
	// .globl	_Z4reluPfi
.visible .entry _Z4reluPfi(
	.param .u64 .ptr .align 1 _Z4reluPfi_param_0,
	.param .u32 _Z4reluPfi_param_1
)
{
	.reg .pred 	%p<2>;
	.reg .b32 	%r<6>;
	.reg .b32 	%f<3>;
	.reg .b64 	%rd<5>;

	ld.param.u64 	%rd1, [_Z4reluPfi_param_0];
	ld.param.u32 	%r2, [_Z4reluPfi_param_1];
	mov.u32 	%r3, %ctaid.x;
	mov.u32 	%r4, %ntid.x;
	mov.u32 	%r5, %tid.x;
	mad.lo.s32 	%r1, %r3, %r4, %r5;
	setp.ge.s32 	%p1, %r1, %r2;
	@%p1 bra 	$L__BB2_2;
	cvta.to.global.u64 	%rd2, %rd1;
	mul.wide.s32 	%rd3, %r1, 4;
	add.s64 	%rd4, %rd2, %rd3;
	ld.global.f32 	%f1, [%rd4];
	max.f32 	%f2, %f1, 0f00000000;
	st.global.f32 	[%rd4], %f2;
$L__BB2_2:
	ret;

}


// ===== COMPILED SASS (sm_100) =====

	.target	sm_100

	.elftype	@"ET_EXEC"


//--------------------- .note.nv.tkinfo           --------------------------
	.section	.note.nv.tkinfo,"",@"SHT_NOTE"
	.sectionflags	@"SHF_NOTE_NV_TKINFO"
	.tkinfo
        /*0018*/ 	.word	0x00000002
        /*0030*/ 	.string	""
        /*0030*/ 	.string	"ptxas"
        /*0030*/ 	.string	"Cuda compilation tools, release 13.0, V13.0.88"
        /*0030*/ 	.string	"Build cuda_13.0.r13.0/compiler.36424714_0"
        /*0030*/ 	.string	"-arch sm_100 -m 64 "



//--------------------- .note.nv.cuinfo           --------------------------
	.section	.note.nv.cuinfo,"",@"SHT_NOTE"
	.sectionflags	@"SHF_NOTE_NV_CUINFO"
        /*0018*/ 	.short	0x0002
        /*001a*/ 	.short	0x0064
        /*001c*/ 	.short	0x0082
	.zero		2


//--------------------- .nv.info                  --------------------------
	.section	.nv.info,"",@"SHT_CUDA_INFO"
	.align	4


	//----- nvinfo : EIATTR_REGCOUNT
	.align		4
        /*0000*/ 	.byte	0x04, 0x2f
        /*0002*/ 	.short	(.L_1 - .L_0)
	.align		4
.L_0:
        /*0004*/ 	.word	index@(_Z6conv2dPfS_S_iiiiii)
        /*0008*/ 	.word	0x0000001f


	//----- nvinfo : EIATTR_FRAME_SIZE
	.align		4
.L_1:
        /*000c*/ 	.byte	0x04, 0x11
        /*000e*/ 	.short	(.L_3 - .L_2)
	.align		4
.L_2:
        /*0010*/ 	.word	index@(_Z6conv2dPfS_S_iiiiii)
        /*0014*/ 	.word	0x00000000


	//----- nvinfo : EIATTR_REGCOUNT
	.align		4
.L_3:
        /*0018*/ 	.byte	0x04, 0x2f
        /*001a*/ 	.short	(.L_5 - .L_4)
	.align		4
.L_4:
        /*001c*/ 	.word	index@(_Z7maxPoolPfS_iiii)
        /*0020*/ 	.word	0x0000001e


	//----- nvinfo : EIATTR_FRAME_SIZE
	.align		4
.L_5:
        /*0024*/ 	.byte	0x04, 0x11
        /*0026*/ 	.short	(.L_7 - .L_6)
	.align		4
.L_6:
        /*0028*/ 	.word	index@(_Z7maxPoolPfS_iiii)
        /*002c*/ 	.word	0x00000000


	//----- nvinfo : EIATTR_REGCOUNT
	.align		4
.L_7:
        /*0030*/ 	.byte	0x04, 0x2f
        /*0032*/ 	.short	(.L_9 - .L_8)
	.align		4
.L_8:
        /*0034*/ 	.word	index@(_Z4reluPfi)
        /*0038*/ 	.word	0x00000008


	//----- nvinfo : EIATTR_FRAME_SIZE
	.align		4
.L_9:
        /*003c*/ 	.byte	0x04, 0x11
        /*003e*/ 	.short	(.L_11 - .L_10)
	.align		4
.L_10:
        /*0040*/ 	.word	index@(_Z4reluPfi)
        /*0044*/ 	.word	0x00000000


	//----- nvinfo : EIATTR_MIN_STACK_SIZE
	.align		4
.L_11:
        /*0048*/ 	.byte	0x04, 0x12
        /*004a*/ 	.short	(.L_13 - .L_12)
	.align		4
.L_12:
        /*004c*/ 	.word	index@(_Z4reluPfi)
        /*0050*/ 	.word	0x00000000


	//----- nvinfo : EIATTR_MIN_STACK_SIZE
	.align		4
.L_13:
        /*0054*/ 	.byte	0x04, 0x12
        /*0056*/ 	.short	(.L_15 - .L_14)
	.align		4
.L_14:
        /*0058*/ 	.word	index@(_Z7maxPoolPfS_iiii)
        /*005c*/ 	.word	0x00000000


	//----- nvinfo : EIATTR_MIN_STACK_SIZE
	.align		4
.L_15:
        /*0060*/ 	.byte	0x04, 0x12
        /*0062*/ 	.short	(.L_17 - .L_16)
	.align		4
.L_16:
        /*0064*/ 	.word	index@(_Z6conv2dPfS_S_iiiiii)
        /*0068*/ 	.word	0x00000000
.L_17:


//--------------------- .nv.compat                --------------------------
	.section	.nv.compat,"",@"SHT_CUDA_COMPAT_INFO"
	.align	4
        /*0000*/ 	.byte	0x02, 0x09, 0x00, 0x00, 0x02, 0x02, 0x01, 0x00, 0x02, 0x05, 0x05, 0x00, 0x03, 0x07, 0x01, 0x01
        /*0010*/ 	.byte	0x02, 0x03, 0x00, 0x00, 0x02, 0x06, 0x01, 0x00, 0x04, 0x0b, 0x08, 0x00, 0x09, 0x00, 0x00, 0x00
        /*0020*/ 	.byte	0x00, 0x00, 0x00, 0x00


//--------------------- .nv.info._Z4reluPfi       --------------------------
	.section	.nv.info._Z4reluPfi,"",@"SHT_CUDA_INFO"
	.sectionflags	@""
	.align	4


	//----- nvinfo : EIATTR_CUDA_API_VERSION
	.align		4
        /*0000*/ 	.byte	0x04, 0x37
        /*0002*/ 	.short	(.L_19 - .L_18)
.L_18:
        /*0004*/ 	.word	0x00000082


	//----- nvinfo : EIATTR_KPARAM_INFO
	.align		4
.L_19:
        /*0008*/ 	.byte	0x04, 0x17
        /*000a*/ 	.short	(.L_21 - .L_20)
.L_20:
        /*000c*/ 	.word	0x00000000
        /*0010*/ 	.short	0x0001
        /*0012*/ 	.short	0x0008
        /*0014*/ 	.byte	0x00, 0xf0, 0x11, 0x00


	//----- nvinfo : EIATTR_KPARAM_INFO
	.align		4
.L_21:
        /*0018*/ 	.byte	0x04, 0x17
        /*001a*/ 	.short	(.L_23 - .L_22)
.L_22:
        /*001c*/ 	.word	0x00000000
        /*0020*/ 	.short	0x0000
        /*0022*/ 	.short	0x0000
        /*0024*/ 	.byte	0x00, 0xf5, 0x21, 0x00


	//----- nvinfo : EIATTR_SPARSE_MMA_MASK
	.align		4
.L_23:
        /*0028*/ 	.byte	0x03, 0x50
        /*002a*/ 	.short	0x0000


	//----- nvinfo : EIATTR_MAXREG_COUNT
	.align		4
        /*002c*/ 	.byte	0x03, 0x1b
        /*002e*/ 	.short	0x00ff


	//----- nvinfo : EIATTR_MERCURY_ISA_VERSION
	.align		4
        /*0030*/ 	.byte	0x03, 0x5f
        /*0032*/ 	.short	0x0101


	//----- nvinfo : EIATTR_VRC_CTA_INIT_COUNT
	.align		4
        /*0034*/ 	.byte	0x02, 0x4a
	.zero		1
	.zero		1


	//----- nvinfo : EIATTR_EXIT_INSTR_OFFSETS
	.align		4
        /*0038*/ 	.byte	0x04, 0x1c
        /*003a*/ 	.short	(.L_25 - .L_24)


	//   ....[0]....
.L_24:
        /*003c*/ 	.word	0x00000070


	//   ....[1]....
        /*0040*/ 	.word	0x000000e0


	//----- nvinfo : EIATTR_CBANK_PARAM_SIZE
	.align		4
.L_25:
        /*0044*/ 	.byte	0x03, 0x19
        /*0046*/ 	.short	0x000c


	//----- nvinfo : EIATTR_PARAM_CBANK
	.align		4
        /*0048*/ 	.byte	0x04, 0x0a
        /*004a*/ 	.short	(.L_27 - .L_26)
	.align		4
.L_26:
        /*004c*/ 	.word	index@(.nv.constant0._Z4reluPfi)
        /*0050*/ 	.short	0x0380
        /*0052*/ 	.short	0x000c


	//----- nvinfo : EIATTR_SW_WAR
	.align		4
.L_27:
        /*0054*/ 	.byte	0x04, 0x36
        /*0056*/ 	.short	(.L_29 - .L_28)
.L_28:
        /*0058*/ 	.word	0x00000008
.L_29:


//--------------------- .nv.info._Z7maxPoolPfS_iiii --------------------------
	.section	.nv.info._Z7maxPoolPfS_iiii,"",@"SHT_CUDA_INFO"
	.sectionflags	@""
	.align	4


	//----- nvinfo : EIATTR_CUDA_API_VERSION
	.align		4
        /*0000*/ 	.byte	0x04, 0x37
        /*0002*/ 	.short	(.L_31 - .L_30)
.L_30:
        /*0004*/ 	.word	0x00000082


	//----- nvinfo : EIATTR_KPARAM_INFO
	.align		4
.L_31:
        /*0008*/ 	.byte	0x04, 0x17
        /*000a*/ 	.short	(.L_33 - .L_32)
.L_32:
        /*000c*/ 	.word	0x00000000
        /*0010*/ 	.short	0x0005
        /*0012*/ 	.short	0x001c
        /*0014*/ 	.byte	0x00, 0xf0, 0x11, 0x00


	//----- nvinfo : EIATTR_KPARAM_INFO
	.align		4
.L_33:
        /*0018*/ 	.byte	0x04, 0x17
        /*001a*/ 	.short	(.L_35 - .L_34)
.L_34:
        /*001c*/ 	.word	0x00000000
        /*0020*/ 	.short	0x0004
        /*0022*/ 	.short	0x0018
        /*0024*/ 	.byte	0x00, 0xf0, 0x11, 0x00


	//----- nvinfo : EIATTR_KPARAM_INFO
	.align		4
.L_35:
        /*0028*/ 	.byte	0x04, 0x17
        /*002a*/ 	.short	(.L_37 - .L_36)
.L_36:
        /*002c*/ 	.word	0x00000000
        /*0030*/ 	.short	0x0003
        /*0032*/ 	.short	0x0014
        /*0034*/ 	.byte	0x00, 0xf0, 0x11, 0x00


	//----- nvinfo : EIATTR_KPARAM_INFO
	.align		4
.L_37:
        /*0038*/ 	.byte	0x04, 0x17
        /*003a*/ 	.short	(.L_39 - .L_38)
.L_38:
        /*003c*/ 	.word	0x00000000
        /*0040*/ 	.short	0x0002
        /*0042*/ 	.short	0x0010
        /*0044*/ 	.byte	0x00, 0xf0, 0x11, 0x00


	//----- nvinfo : EIATTR_KPARAM_INFO
	.align		4
.L_39:
        /*0048*/ 	.byte	0x04, 0x17
        /*004a*/ 	.short	(.L_41 - .L_40)
.L_40:
        /*004c*/ 	.word	0x00000000
        /*0050*/ 	.short	0x0001
        /*0052*/ 	.short	0x0008
        /*0054*/ 	.byte	0x00, 0xf5, 0x21, 0x00


	//----- nvinfo : EIATTR_KPARAM_INFO
	.align		4
.L_41:
        /*0058*/ 	.byte	0x04, 0x17
        /*005a*/ 	.short	(.L_43 - .L_42)
.L_42:
        /*005c*/ 	.word	0x00000000
        /*0060*/ 	.short	0x0000
        /*0062*/ 	.short	0x0000
        /*0064*/ 	.byte	0x00, 0xf5, 0x21, 0x00


	//----- nvinfo : EIATTR_SPARSE_MMA_MASK
	.align		4
.L_43:
        /*0068*/ 	.byte	0x03, 0x50
        /*006a*/ 	.short	0x0000


	//----- nvinfo : EIATTR_MAXREG_COUNT
	.align		4
        /*006c*/ 	.byte	0x03, 0x1b
        /*006e*/ 	.short	0x00ff


	//----- nvinfo : EIATTR_MERCURY_ISA_VERSION
	.align		4
        /*0070*/ 	.byte	0x03, 0x5f
        /*0072*/ 	.short	0x0101


	//----- nvinfo : EIATTR_VRC_CTA_INIT_COUNT
	.align		4
        /*0074*/ 	.byte	0x02, 0x4a
	.zero		1
	.zero		1


	//----- nvinfo : EIATTR_EXIT_INSTR_OFFSETS
	.align		4
        /*0078*/ 	.byte	0x04, 0x1c
        /*007a*/ 	.short	(.L_45 - .L_44)


	//   ....[0]....
.L_44:
        /*007c*/ 	.word	0x000003d0


	//   ....[1]....
        /*0080*/ 	.word	0x00000cc0


	//----- nvinfo : EIATTR_CRS_STACK_SIZE
	.align		4
.L_45:
        /*0084*/ 	.byte	0x04, 0x1e
        /*0086*/ 	.short	(.L_47 - .L_46)
.L_46:
        /*0088*/ 	.word	0x00000000


	//----- nvinfo : EIATTR_CBANK_PARAM_SIZE
	.align		4
.L_47:
        /*008c*/ 	.byte	0x03, 0x19
        /*008e*/ 	.short	0x0020


	//----- nvinfo : EIATTR_PARAM_CBANK
	.align		4
        /*0090*/ 	.byte	0x04, 0x0a
        /*0092*/ 	.short	(.L_49 - .L_48)
	.align		4
.L_48:
        /*0094*/ 	.word	index@(.nv.constant0._Z7maxPoolPfS_iiii)
        /*0098*/ 	.short	0x0380
        /*009a*/ 	.short	0x0020


	//----- nvinfo : EIATTR_SW_WAR
	.align		4
.L_49:
        /*009c*/ 	.byte	0x04, 0x36
        /*009e*/ 	.short	(.L_51 - .L_50)
.L_50:
        /*00a0*/ 	.word	0x00000008
.L_51:


//--------------------- .nv.info._Z6conv2dPfS_S_iiiiii --------------------------
	.section	.nv.info._Z6conv2dPfS_S_iiiiii,"",@"SHT_CUDA_INFO"
	.sectionflags	@""
	.align	4


	//----- nvinfo : EIATTR_CUDA_API_VERSION
	.align		4
        /*0000*/ 	.byte	0x04, 0x37
        /*0002*/ 	.short	(.L_53 - .L_52)
.L_52:
        /*0004*/ 	.word	0x00000082


	//----- nvinfo : EIATTR_KPARAM_INFO
	.align		4
.L_53:
        /*0008*/ 	.byte	0x04, 0x17
        /*000a*/ 	.short	(.L_55 - .L_54)
.L_54:
        /*000c*/ 	.word	0x00000000
        /*0010*/ 	.short	0x0008
        /*0012*/ 	.short	0x002c
        /*0014*/ 	.byte	0x00, 0xf0, 0x11, 0x00


	//----- nvinfo : EIATTR_KPARAM_INFO
	.align		4
.L_55:
        /*0018*/ 	.byte	0x04, 0x17
        /*001a*/ 	.short	(.L_57 - .L_56)
.L_56:
        /*001c*/ 	.word	0x00000000
        /*0020*/ 	.short	0x0007
        /*0022*/ 	.short	0x0028
        /*0024*/ 	.byte	0x00, 0xf0, 0x11, 0x00


	//----- nvinfo : EIATTR_KPARAM_INFO
	.align		4
.L_57:
        /*0028*/ 	.byte	0x04, 0x17
        /*002a*/ 	.short	(.L_59 - .L_58)
.L_58:
        /*002c*/ 	.word	0x00000000
        /*0030*/ 	.short	0x0006
        /*0032*/ 	.short	0x0024
        /*0034*/ 	.byte	0x00, 0xf0, 0x11, 0x00


	//----- nvinfo : EIATTR_KPARAM_INFO
	.align		4
.L_59:
        /*0038*/ 	.byte	0x04, 0x17
        /*003a*/ 	.short	(.L_61 - .L_60)
.L_60:
        /*003c*/ 	.word	0x00000000
        /*0040*/ 	.short	0x0005
        /*0042*/ 	.short	0x0020
        /*0044*/ 	.byte	0x00, 0xf0, 0x11, 0x00


	//----- nvinfo : EIATTR_KPARAM_INFO
	.align		4
.L_61:
        /*0048*/ 	.byte	0x04, 0x17
        /*004a*/ 	.short	(.L_63 - .L_62)
.L_62:
        /*004c*/ 	.word	0x00000000
        /*0050*/ 	.short	0x0004
        /*0052*/ 	.short	0x001c
        /*0054*/ 	.byte	0x00, 0xf0, 0x11, 0x00


	//----- nvinfo : EIATTR_KPARAM_INFO
	.align		4
.L_63:
        /*0058*/ 	.byte	0x04, 0x17
        /*005a*/ 	.short	(.L_65 - .L_64)
.L_64:
        /*005c*/ 	.word	0x00000000
        /*0060*/ 	.short	0x0003
        /*0062*/ 	.short	0x0018
        /*0064*/ 	.byte	0x00, 0xf0, 0x11, 0x00


	//----- nvinfo : EIATTR_KPARAM_INFO
	.align		4
.L_65:
        /*0068*/ 	.byte	0x04, 0x17
        /*006a*/ 	.short	(.L_67 - .L_66)
.L_66:
        /*006c*/ 	.word	0x00000000
        /*0070*/ 	.short	0x0002
        /*0072*/ 	.short	0x0010
        /*0074*/ 	.byte	0x00, 0xf5, 0x21, 0x00


	//----- nvinfo : EIATTR_KPARAM_INFO
	.align		4
.L_67:
        /*0078*/ 	.byte	0x04, 0x17
        /*007a*/ 	.short	(.L_69 - .L_68)
.L_68:
        /*007c*/ 	.word	0x00000000
        /*0080*/ 	.short	0x0001
        /*0082*/ 	.short	0x0008
        /*0084*/ 	.byte	0x00, 0xf5, 0x21, 0x00


	//----- nvinfo : EIATTR_KPARAM_INFO
	.align		4
.L_69:
        /*0088*/ 	.byte	0x04, 0x17
        /*008a*/ 	.short	(.L_71 - .L_70)
.L_70:
        /*008c*/ 	.word	0x00000000
        /*0090*/ 	.short	0x0000
        /*0092*/ 	.short	0x0000
        /*0094*/ 	.byte	0x00, 0xf5, 0x21, 0x00


	//----- nvinfo : EIATTR_SPARSE_MMA_MASK
	.align		4
.L_71:
        /*0098*/ 	.byte	0x03, 0x50
        /*009a*/ 	.short	0x0000


	//----- nvinfo : EIATTR_MAXREG_COUNT
	.align		4
        /*009c*/ 	.byte	0x03, 0x1b
        /*009e*/ 	.short	0x00ff


	//----- nvinfo : EIATTR_MERCURY_ISA_VERSION
	.align		4
        /*00a0*/ 	.byte	0x03, 0x5f
        /*00a2*/ 	.short	0x0101


	//----- nvinfo : EIATTR_VRC_CTA_INIT_COUNT
	.align		4
        /*00a4*/ 	.byte	0x02, 0x4a
	.zero		1
	.zero		1


	//----- nvinfo : EIATTR_EXIT_INSTR_OFFSETS
	.align		4
        /*00a8*/ 	.byte	0x04, 0x1c
        /*00aa*/ 	.short	(.L_73 - .L_72)


	//   ....[0]....
.L_72:
        /*00ac*/ 	.word	0x00000120


	//   ....[1]....
        /*00b0*/ 	.word	0x00000d00


	//----- nvinfo : EIATTR_CBANK_PARAM_SIZE
	.align		4
.L_73:
        /*00b4*/ 	.byte	0x03, 0x19
        /*00b6*/ 	.short	0x0030


	//----- nvinfo : EIATTR_PARAM_CBANK
	.align		4
        /*00b8*/ 	.byte	0x04, 0x0a
        /*00ba*/ 	.short	(.L_75 - .L_74)
	.align		4
.L_74:
        /*00bc*/ 	.word	index@(.nv.constant0._Z6conv2dPfS_S_iiiiii)
        /*00c0*/ 	.short	0x0380
        /*00c2*/ 	.short	0x0030


	//----- nvinfo : EIATTR_SW_WAR
	.align		4
.L_75:
        /*00c4*/ 	.byte	0x04, 0x36
        /*00c6*/ 	.short	(.L_77 - .L_76)
.L_76:
        /*00c8*/ 	.word	0x00000008
.L_77:


//--------------------- .nv.callgraph             --------------------------
	.section	.nv.callgraph,"",@"SHT_CUDA_CALLGRAPH"
	.align	4
	.sectionentsize	8
	.align		4
        /*0000*/ 	.word	0x00000000
	.align		4
        /*0004*/ 	.word	0xffffffff
	.align		4
        /*0008*/ 	.word	0x00000000
	.align		4
        /*000c*/ 	.word	0xfffffffe
	.align		4
        /*0010*/ 	.word	0x00000000
	.align		4
        /*0014*/ 	.word	0xfffffffd
	.align		4
        /*0018*/ 	.word	0x00000000
	.align		4
        /*001c*/ 	.word	0xfffffffc


//--------------------- .text._Z4reluPfi          --------------------------
	.section	.text._Z4reluPfi,"ax",@progbits
	.align	128
        .global         _Z4reluPfi
        .type           _Z4reluPfi,@function
        .size           _Z4reluPfi,(.L_x_20 - _Z4reluPfi)
        .other          _Z4reluPfi,@"STO_CUDA_ENTRY STV_DEFAULT"
_Z4reluPfi:
.text._Z4reluPfi:
[----:B------:R-:W-:Y:S01]  /*0000*/  LDC R1, c[0x0][0x37c] ;  /* 0x0000df00ff017b82 */ /* 0x000fe20000000800 */
[----:B------:R-:W0:Y:S07]  /*0010*/  S2R R0, SR_TID.X ;  /* 0x0000000000007919 */ /* 0x000e2e0000002100 */
[----:B------:R-:W0:Y:S01]  /*0020*/  S2UR UR4, SR_CTAID.X ;  /* 0x00000000000479c3 */ /* 0x000e220000002500 */
[----:B------:R-:W1:Y:S07]  /*0030*/  LDCU UR5, c[0x0][0x388] ;  /* 0x00007100ff0577ac */ /* 0x000e6e0008000800 */
[----:B------:R-:W0:Y:S02]  /*0040*/  LDC R5, c[0x0][0x360] ;  /* 0x0000d800ff057b82 */ /* 0x000e240000000800 */
[----:B0-----:R-:W-:-:S05]  /*0050*/  IMAD R5, R5, UR4, R0 ;  /* 0x0000000405057c24 */ /* 0x001fca000f8e0200 */
[----:B-1----:R-:W-:-:S13]  /*0060*/  ISETP.GE.AND P0, PT, R5, UR5, PT ;  /* 0x0000000505007c0c */ /* 0x002fda000bf06270 */
[----:B------:R-:W-:Y:S05]  /*0070*/  @P0 EXIT ;  /* 0x000000000000094d */ /* 0x000fea0003800000 */
[----:B------:R-:W0:Y:S01]  /*0080*/  LDC.64 R2, c[0x0][0x380] ;  /* 0x0000e000ff027b82 */ /* 0x000e220000000a00 */
[----:B------:R-:W1:Y:S01]  /*0090*/  LDCU.64 UR4, c[0x0][0x358] ;  /* 0x00006b00ff0477ac */ /* 0x000e620008000a00 */
[----:B0-----:R-:W-:-:S05]  /*00a0*/  IMAD.WIDE R2, R5, 0x4, R2 ;  /* 0x0000000405027825 */ /* 0x001fca00078e0202 */
[----:B-1----:R-:W2:Y:S02]  /*00b0*/  LDG.E R0, desc[UR4][R2.64] ;  /* 0x0000000402007981 */ /* 0x002ea4000c1e1900 */
[----:B--2---:R-:W-:-:S05]  /*00c0*/  FMNMX R5, RZ, R0, !PT ;  /* 0x00000000ff057209 */ /* 0x004fca0007800000 */
[----:B------:R-:W-:Y:S01]  /*00d0*/  STG.E desc[UR4][R2.64], R5 ;  /* 0x0000000502007986 */ /* 0x000fe2000c101904 */
[----:B------:R-:W-:Y:S05]  /*00e0*/  EXIT ;  /* 0x000000000000794d */ /* 0x000fea0003800000 */
.L_x_0:
[----:B------:R-:W-:-:S00]  /*00f0*/  BRA `(.L_x_0) ;  /* 0xfffffffc00fc7947 */ /* 0x000fc0000383ffff */
[----:B------:R-:W-:-:S00]  /*0100*/  NOP ;  /* 0x0000000000007918 */ /* 0x000fc00000000000 */
[----:B------:R-:W-:-:S00]  /*0110*/  NOP ;  /* 0x0000000000007918 */ /* 0x000fc00000000000 */
[----:B------:R-:W-:-:S00]  /*0120*/  NOP ;  /* 0x0000000000007918 */ /* 0x000fc00000000000 */
[----:B------:R-:W-:-:S00]  /*0130*/  NOP ;  /* 0x0000000000007918 */ /* 0x000fc00000000000 */
[----:B------:R-:W-:-:S00]  /*0140*/  NOP ;  /* 0x0000000000007918 */ /* 0x000fc00000000000 */
[----:B------:R-:W-:-:S00]  /*0150*/  NOP ;  /* 0x0000000000007918 */ /* 0x000fc00000000000 */
[----:B------:R-:W-:-:S00]  /*0160*/  NOP ;  /* 0x0000000000007918 */ /* 0x000fc00000000000 */
[----:B------:R-:W-:-:S00]  /*0170*/  NOP ;  /* 0x0000000000007918 */ /* 0x000fc00000000000 */
.L_x_20:


//--------------------- .text._Z7maxPoolPfS_iiii  --------------------------
	.section	.text._Z7maxPoolPfS_iiii,"ax",@progbits
	.align	128
        .global         _Z7maxPoolPfS_iiii
        .type           _Z7maxPoolPfS_iiii,@function
        .size           _Z7maxPoolPfS_iiii,(.L_x_21 - _Z7maxPoolPfS_iiii)
        .other          _Z7maxPoolPfS_iiii,@"STO_CUDA_ENTRY STV_DEFAULT"
_Z7maxPoolPfS_iiii:
.text._Z7maxPoolPfS_iiii:
[----:B------:R-:W-:Y:S01]  /*0000*/  LDC R1, c[0x0][0x37c] ;  /* 0x0000df00ff017b82 */ /* 0x000fe20000000800 */
[----:B------:R-:W0:Y:S07]  /*0010*/  LDCU UR4, c[0x0][0x39c] ;  /* 0x00007380ff0477ac */ /* 0x000e2e0008000800 */
[----:B------:R-:W1:Y:S01]  /*0020*/  LDC R3, c[0x0][0x390] ;  /* 0x0000e400ff037b82 */ /* 0x000e620000000800 */
[----:B------:R-:W2:Y:S01]  /*0030*/  S2R R11, SR_TID.Y ;  /* 0x00000000000b7919 */ /* 0x000ea20000002200 */
[----:B------:R-:W-:Y:S01]  /*0040*/  BSSY.RECONVERGENT B0, `(.L_x_1) ;  /* 0x0000037000007945 */ /* 0x000fe20003800200 */
[----:B------:R-:W3:Y:S05]  /*0050*/  S2R R10, SR_TID.X ;  /* 0x00000000000a7919 */ /* 0x000eea0000002100 */
[----:B------:R-:W-:Y:S08]  /*0060*/  S2UR UR5, SR_CTAID.X ;  /* 0x00000000000579c3 */ /* 0x000ff00000002500 */
[----:B------:R-:W4:Y:S01]  /*0070*/  LDC R12, c[0x0][0x398] ;  /* 0x0000e600ff0c7b82 */ /* 0x000f220000000800 */
[----:B0-----:R-:W-:-:S05]  /*0080*/  IMAD.U32 R0, RZ, RZ, UR4 ;  /* 0x00000004ff007e24 */ /* 0x001fca000f8e00ff */
[----:B------:R-:W-:Y:S02]  /*0090*/  IABS R2, R0 ;  /* 0x0000000000027213 */ /* 0x000fe40000000000 */
[----:B-1----:R-:W-:Y:S01]  /*00a0*/  IABS R9, R3 ;  /* 0x0000000300097213 */ /* 0x002fe20000000000 */
[----:B------:R-:W2:Y:S01]  /*00b0*/  S2UR UR4, SR_CTAID.Y ;  /* 0x00000000000479c3 */ /* 0x000ea20000002600 */
[----:B------:R-:W0:Y:S07]  /*00c0*/  I2F.RP R6, R2 ;  /* 0x0000000200067306 */ /* 0x000e2e0000209400 */
[----:B------:R-:W1:Y:S01]  /*00d0*/  S2UR UR8, SR_CTAID.Z ;  /* 0x00000000000879c3 */ /* 0x000e620000002700 */
[----:B0-----:R-:W0:Y:S02]  /*00e0*/  MUFU.RCP R6, R6 ;  /* 0x0000000600067308 */ /* 0x001e240000001000 */
[----:B0-----:R-:W-:-:S06]  /*00f0*/  VIADD R4, R6, 0xffffffe ;  /* 0x0ffffffe06047836 */ /* 0x001fcc0000000000 */
[----:B------:R0:W5:Y:S02]  /*0100*/  F2I.FTZ.U32.TRUNC.NTZ R5, R4 ;  /* 0x0000000400057305 */ /* 0x000164000021f000 */
[----:B0-----:R-:W-:Y:S02]  /*0110*/  IMAD.MOV.U32 R4, RZ, RZ, RZ ;  /* 0x000000ffff047224 */ /* 0x001fe400078e00ff */
[----:B-----5:R-:W-:-:S04]  /*0120*/  IMAD.MOV R7, RZ, RZ, -R5 ;  /* 0x000000ffff077224 */ /* 0x020fc800078e0a05 */
[----:B------:R-:W-:-:S04]  /*0130*/  IMAD R7, R7, R2, RZ ;  /* 0x0000000207077224 */ /* 0x000fc800078e02ff */
[----:B------:R-:W-:Y:S01]  /*0140*/  IMAD.HI.U32 R8, R5, R7, R4 ;  /* 0x0000000705087227 */ /* 0x000fe200078e0004 */
[----:B------:R-:W-:-:S03]  /*0150*/  LOP3.LUT R4, R3, R0, RZ, 0x3c, !PT ;  /* 0x0000000003047212 */ /* 0x000fc600078e3cff */
[----:B------:R-:W-:Y:S01]  /*0160*/  IMAD.MOV.U32 R7, RZ, RZ, R9 ;  /* 0x000000ffff077224 */ /* 0x000fe200078e0009 */
[----:B------:R-:W-:Y:S02]  /*0170*/  ISETP.GE.AND P2, PT, R4, RZ, PT ;  /* 0x000000ff0400720c */ /* 0x000fe40003f46270 */
[----:B------:R-:W-:Y:S01]  /*0180*/  LOP3.LUT R9, RZ, R0, RZ, 0x33, !PT ;  /* 0x00000000ff097212 */ /* 0x000fe200078e33ff */
[----:B------:R-:W-:-:S04]  /*0190*/  IMAD.HI.U32 R5, R8, R7, RZ ;  /* 0x0000000708057227 */ /* 0x000fc800078e00ff */
[----:B------:R-:W-:-:S04]  /*01a0*/  IMAD.MOV R6, RZ, RZ, -R5 ;  /* 0x000000ffff067224 */ /* 0x000fc800078e0a05 */
[C---:B------:R-:W-:Y:S02]  /*01b0*/  IMAD R7, R2.reuse, R6, R7 ;  /* 0x0000000602077224 */ /* 0x040fe400078e0207 */
[----:B------:R-:W2:Y:S03]  /*01c0*/  LDC R6, c[0x0][0x364] ;  /* 0x0000d900ff067b82 */ /* 0x000ea60000000800 */
[----:B------:R-:W-:-:S13]  /*01d0*/  ISETP.GT.U32.AND P1, PT, R2, R7, PT ;  /* 0x000000070200720c */ /* 0x000fda0003f24070 */
[----:B------:R-:W-:Y:S01]  /*01e0*/  @!P1 IMAD.IADD R7, R7, 0x1, -R2 ;  /* 0x0000000107079824 */ /* 0x000fe200078e0a02 */
[----:B------:R-:W-:Y:S02]  /*01f0*/  @!P1 IADD3 R5, PT, PT, R5, 0x1, RZ ;  /* 0x0000000105059810 */ /* 0x000fe40007ffe0ff */
[----:B------:R-:W-:Y:S02]  /*0200*/  ISETP.NE.AND P1, PT, R0, RZ, PT ;  /* 0x000000ff0000720c */ /* 0x000fe40003f25270 */
[----:B------:R-:W-:Y:S02]  /*0210*/  ISETP.GE.U32.AND P0, PT, R7, R2, PT ;  /* 0x000000020700720c */ /* 0x000fe40003f06070 */
[----:B------:R-:W3:Y:S11]  /*0220*/  LDC R7, c[0x0][0x360] ;  /* 0x0000d800ff077b82 */ /* 0x000ef60000000800 */
[----:B------:R-:W-:Y:S01]  /*0230*/  @P0 VIADD R5, R5, 0x1 ;  /* 0x0000000105050836 */ /* 0x000fe20000000000 */
[----:B------:R-:W-:-:S03]  /*0240*/  PLOP3.LUT P0, PT, PT, PT, PT, 0x8, 0x80 ;  /* 0x000000000080781c */ /* 0x000fc60003f0e170 */
[----:B------:R-:W-:Y:S02]  /*0250*/  IMAD.MOV.U32 R4, RZ, RZ, R5 ;  /* 0x000000ffff047224 */ /* 0x000fe400078e0005 */
[----:B--2---:R-:W-:Y:S02]  /*0260*/  IMAD R5, R6, UR4, R11 ;  /* 0x0000000406057c24 */ /* 0x004fe4000f8e020b */
[----:B------:R-:W-:-:S05]  /*0270*/  @!P2 IMAD.MOV R4, RZ, RZ, -R4 ;  /* 0x000000ffff04a224 */ /* 0x000fca00078e0a04 */
[----:B------:R-:W-:Y:S01]  /*0280*/  SEL R4, R9, R4, !P1 ;  /* 0x0000000409047207 */ /* 0x000fe20004800000 */
[----:B---3--:R-:W-:-:S03]  /*0290*/  IMAD R7, R7, UR5, R10 ;  /* 0x0000000507077c24 */ /* 0x008fc6000f8e020a */
[----:B------:R-:W-:-:S13]  /*02a0*/  ISETP.GE.AND P2, PT, R5, R4, PT ;  /* 0x000000040500720c */ /* 0x000fda0003f46270 */
[----:B-1--4-:R-:W-:Y:S05]  /*02b0*/  @P2 BRA `(.L_x_2) ;  /* 0x00000000003c2947 */ /* 0x012fea0003800000 */
[----:B------:R-:W0:Y:S02]  /*02c0*/  LDC R13, c[0x0][0x394] ;  /* 0x0000e500ff0d7b82 */ /* 0x000e240000000800 */
[----:B0-----:R-:W-:-:S05]  /*02d0*/  IABS R11, R13 ;  /* 0x0000000d000b7213 */ /* 0x001fca0000000000 */
[----:B------:R-:W-:-:S04]  /*02e0*/  IMAD.HI.U32 R8, R8, R11, RZ ;  /* 0x0000000b08087227 */ /* 0x000fc800078e00ff */
[----:B------:R-:W-:-:S04]  /*02f0*/  IMAD.MOV R6, RZ, RZ, -R8 ;  /* 0x000000ffff067224 */ /* 0x000fc800078e0a08 */
[----:B------:R-:W-:-:S05]  /*0300*/  IMAD R11, R2, R6, R11 ;  /* 0x00000006020b7224 */ /* 0x000fca00078e020b */
[----:B------:R-:W-:-:S13]  /*0310*/  ISETP.GT.U32.AND P2, PT, R2, R11, PT ;  /* 0x0000000b0200720c */ /* 0x000fda0003f44070 */
[----:B------:R-:W-:Y:S02]  /*0320*/  @!P2 IMAD.IADD R11, R11, 0x1, -R2 ;  /* 0x000000010b0ba824 */ /* 0x000fe400078e0a02 */
[----:B------:R-:W-:-:S03]  /*0330*/  @!P2 VIADD R8, R8, 0x1 ;  /* 0x000000010808a836 */ /* 0x000fc60000000000 */
[----:B------:R-:W-:Y:S02]  /*0340*/  ISETP.GE.U32.AND P0, PT, R11, R2, PT ;  /* 0x000000020b00720c */ /* 0x000fe40003f06070 */
[----:B------:R-:W-:-:S04]  /*0350*/  LOP3.LUT R2, R13, R0, RZ, 0x3c, !PT ;  /* 0x000000000d027212 */ /* 0x000fc800078e3cff */
[----:B------:R-:W-:-:S07]  /*0360*/  ISETP.GE.AND P3, PT, R2, RZ, PT ;  /* 0x000000ff0200720c */ /* 0x000fce0003f66270 */
[----:B------:R-:W-:-:S06]  /*0370*/  @P0 IADD3 R8, PT, PT, R8, 0x1, RZ ;  /* 0x0000000108080810 */ /* 0x000fcc0007ffe0ff */
[----:B------:R-:W-:-:S05]  /*0380*/  @!P3 IMAD.MOV R8, RZ, RZ, -R8 ;  /* 0x000000ffff08b224 */ /* 0x000fca00078e0a08 */
[----:B------:R-:W-:-:S04]  /*0390*/  SEL R8, R9, R8, !P1 ;  /* 0x0000000809087207 */ /* 0x000fc80004800000 */
[----:B------:R-:W-:-:S13]  /*03a0*/  ISETP.LT.AND P0, PT, R7, R8, PT ;  /* 0x000000080700720c */ /* 0x000fda0003f01270 */
.L_x_2:
[----:B------:R-:W-:Y:S05]  /*03b0*/  BSYNC.RECONVERGENT B0 ;  /* 0x0000000000007941 */ /* 0x000fea0003800200 */
.L_x_1:
[----:B------:R-:W-:-:S13]  /*03c0*/  ISETP.LE.OR P0, PT, R12, UR8, !P0 ;  /* 0x000000080c007c0c */ /* 0x000fda000c703670 */
[----:B------:R-:W-:Y:S05]  /*03d0*/  @P0 EXIT ;  /* 0x000000000000094d */ /* 0x000fea0003800000 */
[----:B------:R-:W-:Y:S01]  /*03e0*/  ISETP.GE.AND P0, PT, R0, 0x1, PT ;  /* 0x000000010000780c */ /* 0x000fe20003f06270 */
[----:B------:R-:W0:Y:S01]  /*03f0*/  LDCU.64 UR10, c[0x0][0x358] ;  /* 0x00006b00ff0a77ac */ /* 0x000e220008000a00 */
[----:B------:R-:W-:-:S11]  /*0400*/  IMAD.MOV.U32 R13, RZ, RZ, -0x800000 ;  /* 0xff800000ff0d7424 */ /* 0x000fd600078e00ff */
[----:B------:R-:W-:Y:S05]  /*0410*/  @!P0 BRA `(.L_x_3) ;  /* 0x0000000400ac8947 */ /* 0x000fea0003800000 */
[----:B------:R-:W1:Y:S01]  /*0420*/  LDCU.64 UR6, c[0x0][0x380] ;  /* 0x00007000ff0677ac */ /* 0x000e620008000a00 */
[C---:B------:R-:W-:Y:S01]  /*0430*/  LOP3.LUT R17, R0.reuse, 0x7, RZ, 0xc0, !PT ;  /* 0x0000000700117812 */ /* 0x040fe200078ec0ff */
[----:B------:R-:W-:Y:S01]  /*0440*/  IMAD R9, R3, UR8, RZ ;  /* 0x0000000803097c24 */ /* 0x000fe2000f8e02ff */
[C---:B------:R-:W-:Y:S01]  /*0450*/  LOP3.LUT R16, R0.reuse, 0xf, RZ, 0xc0, !PT ;  /* 0x0000000f00107812 */ /* 0x040fe200078ec0ff */
[----:B------:R-:W-:Y:S01]  /*0460*/  IMAD.MOV.U32 R13, RZ, RZ, -0x800000 ;  /* 0xff800000ff0d7424 */ /* 0x000fe200078e00ff */
[C---:B------:R-:W-:Y:S01]  /*0470*/  LOP3.LUT R8, R0.reuse, 0x7ffffff0, RZ, 0xc0, !PT ;  /* 0x7ffffff000087812 */ /* 0x040fe200078ec0ff */
[----:B------:R-:W-:Y:S01]  /*0480*/  VIADD R6, R17, 0xffffffff ;  /* 0xffffffff11067836 */ /* 0x000fe20000000000 */
[----:B------:R-:W-:Y:S01]  /*0490*/  LOP3.LUT R10, R0, 0x3, RZ, 0xc0, !PT ;  /* 0x00000003000a7812 */ /* 0x000fe200078ec0ff */
[----:B------:R-:W-:Y:S01]  /*04a0*/  VIADD R2, R16, 0xffffffff ;  /* 0xffffffff10027836 */ /* 0x000fe20000000000 */
[----:B------:R-:W-:Y:S01]  /*04b0*/  UMOV UR4, URZ ;  /* 0x000000ff00047c82 */ /* 0x000fe20008000000 */
[-C--:B------:R-:W-:Y:S01]  /*04c0*/  IMAD R9, R5, R0.reuse, R9 ;  /* 0x0000000005097224 */ /* 0x080fe200078e0209 */
[----:B------:R-:W-:Y:S01]  /*04d0*/  ISETP.GE.U32.AND P1, PT, R6, 0x3, PT ;  /* 0x000000030600780c */ /* 0x000fe20003f26070 */
[----:B------:R-:W-:Y:S01]  /*04e0*/  IMAD R6, R7, R0, RZ ;  /* 0x0000000007067224 */ /* 0x000fe200078e02ff */
[----:B------:R-:W-:Y:S01]  /*04f0*/  ISETP.GE.U32.AND P0, PT, R2, 0x7, PT ;  /* 0x000000070200780c */ /* 0x000fe20003f06070 */
[----:B------:R-:W-:Y:S01]  /*0500*/  IMAD.MOV R11, RZ, RZ, -R8 ;  /* 0x000000ffff0b7224 */ /* 0x000fe200078e0a08 */
[----:B-1----:R-:W-:-:S04]  /*0510*/  UIADD3 UR5, UP0, UPT, UR6, 0x20, URZ ;  /* 0x0000002006057890 */ /* 0x002fc8000ff1e0ff */
[----:B------:R-:W-:-:S12]  /*0520*/  UIADD3.X UR6, UPT, UPT, URZ, UR7, URZ, UP0, !UPT ;  /* 0x00000007ff067290 */ /* 0x000fd800087fe4ff */
.L_x_9:
[----:B------:R-:W1:Y:S01]  /*0530*/  LDC R0, c[0x0][0x39c] ;  /* 0x0000e700ff007b82 */ /* 0x000e620000000800 */
[----:B------:R-:W2:Y:S01]  /*0540*/  LDCU UR7, c[0x0][0x394] ;  /* 0x00007280ff0777ac */ /* 0x000ea20008000800 */
[----:B------:R-:W-:Y:S01]  /*0550*/  IADD3 R3, PT, PT, R9, UR4, RZ ;  /* 0x0000000409037c10 */ /* 0x000fe2000fffe0ff */
[----:B------:R-:W-:Y:S01]  /*0560*/  IMAD.MOV.U32 R15, RZ, RZ, RZ ;  /* 0x000000ffff0f7224 */ /* 0x000fe200078e00ff */
[----:B------:R-:W-:-:S03]  /*0570*/  UIADD3 UR4, UPT, UPT, UR4, 0x1, URZ ;  /* 0x0000000104047890 */ /* 0x000fc6000fffe0ff */
[----:B--2---:R-:W-:Y:S01]  /*0580*/  IMAD R12, R3, UR7, R6 ;  /* 0x00000007030c7c24 */ /* 0x004fe2000f8e0206 */
[C---:B-1----:R-:W-:Y:S02]  /*0590*/  ISETP.GE.U32.AND P3, PT, R0.reuse, 0x10, PT ;  /* 0x000000100000780c */ /* 0x042fe40003f66070 */
[----:B------:R-:W-:-:S11]  /*05a0*/  ISETP.NE.AND P2, PT, R0, UR4, PT ;  /* 0x0000000400007c0c */ /* 0x000fd6000bf45270 */
[----:B------:R-:W-:Y:S05]  /*05b0*/  @!P3 BRA `(.L_x_4) ;  /* 0x000000000088b947 */ /* 0x000fea0003800000 */
[----:B------:R-:W-:Y:S02]  /*05c0*/  IMAD.MOV.U32 R15, RZ, RZ, R12 ;  /* 0x000000ffff0f7224 */ /* 0x000fe400078e000c */
[----:B------:R-:W-:-:S07]  /*05d0*/  IMAD.MOV.U32 R14, RZ, RZ, R11 ;  /* 0x000000ffff0e7224 */ /* 0x000fce00078e000b */
.L_x_5:
[----:B------:R-:W-:Y:S02]  /*05e0*/  IMAD.U32 R2, RZ, RZ, UR5 ;  /* 0x00000005ff027e24 */ /* 0x000fe4000f8e00ff */
[----:B------:R-:W-:Y:S02]  /*05f0*/  IMAD.U32 R3, RZ, RZ, UR6 ;  /* 0x00000006ff037e24 */ /* 0x000fe4000f8e00ff */
[----:B------:R-:W-:-:S05]  /*0600*/  IMAD.WIDE R2, R15, 0x4, R2 ;  /* 0x000000040f027825 */ /* 0x000fca00078e0202 */
[----:B0-----:R-:W2:Y:S04]  /*0610*/  LDG.E R22, desc[UR10][R2.64+-0x20] ;  /* 0xffffe00a02167981 */ /* 0x001ea8000c1e1900 */
[----:B------:R-:W2:Y:S04]  /*0620*/  LDG.E R23, desc[UR10][R2.64+-0x1c] ;  /* 0xffffe40a02177981 */ /* 0x000ea8000c1e1900 */
[----:B------:R-:W3:Y:S04]  /*0630*/  LDG.E R24, desc[UR10][R2.64+-0x18] ;  /* 0xffffe80a02187981 */ /* 0x000ee8000c1e1900 */
[----:B------:R-:W3:Y:S04]  /*0640*/  LDG.E R25, desc[UR10][R2.64+-0x14] ;  /* 0xffffec0a02197981 */ /* 0x000ee8000c1e1900 */
[----:B------:R-:W4:Y:S04]  /*0650*/  LDG.E R20, desc[UR10][R2.64+-0x10] ;  /* 0xfffff00a02147981 */ /* 0x000f28000c1e1900 */
[----:B------:R-:W4:Y:S04]  /*0660*/  LDG.E R21, desc[UR10][R2.64+-0xc] ;  /* 0xfffff40a02157981 */ /* 0x000f28000c1e1900 */
[----:B------:R-:W5:Y:S04]  /*0670*/  LDG.E R18, desc[UR10][R2.64+-0x8] ;  /* 0xfffff80a02127981 */ /* 0x000f68000c1e1900 */
[----:B------:R-:W5:Y:S04]  /*0680*/  LDG.E R19, desc[UR10][R2.64+-0x4] ;  /* 0xfffffc0a02137981 */ /* 0x000f68000c1e1900 */
[----:B------:R-:W5:Y:S04]  /*0690*/  LDG.E R26, desc[UR10][R2.64+0x10] ;  /* 0x0000100a021a7981 */ /* 0x000f68000c1e1900 */
[----:B------:R-:W5:Y:S01]  /*06a0*/  LDG.E R27, desc[UR10][R2.64+0x1c] ;  /* 0x00001c0a021b7981 */ /* 0x000f62000c1e1900 */
[----:B--2---:R-:W-:-:S03]  /*06b0*/  FMNMX3 R23, R13, R22, R23, !PT ;  /* 0x000000160d177276 */ /* 0x004fc60007800017 */
[----:B------:R-:W2:Y:S04]  /*06c0*/  LDG.E R13, desc[UR10][R2.64] ;  /* 0x0000000a020d7981 */ /* 0x000ea8000c1e1900 */
[----:B------:R-:W2:Y:S01]  /*06d0*/  LDG.E R22, desc[UR10][R2.64+0x4] ;  /* 0x0000040a02167981 */ /* 0x000ea2000c1e1900 */
[----:B---3--:R-:W-:-:S03]  /*06e0*/  FMNMX3 R25, R23, R24, R25, !PT ;  /* 0x0000001817197276 */ /* 0x008fc60007800019 */
[----:B------:R-:W3:Y:S04]  /*06f0*/  LDG.E R24, desc[UR10][R2.64+0x8] ;  /* 0x0000080a02187981 */ /* 0x000ee8000c1e1900 */
[----:B------:R-:W3:Y:S01]  /*0700*/  LDG.E R23, desc[UR10][R2.64+0xc] ;  /* 0x00000c0a02177981 */ /* 0x000ee2000c1e1900 */
[----:B----4-:R-:W-:-:S03]  /*0710*/  FMNMX3 R25, R25, R20, R21, !PT ;  /* 0x0000001419197276 */ /* 0x010fc60007800015 */
[----:B------:R-:W4:Y:S04]  /*0720*/  LDG.E R21, desc[UR10][R2.64+0x14] ;  /* 0x0000140a02157981 */ /* 0x000f28000c1e1900 */
[----:B------:R-:W4:Y:S01]  /*0730*/  LDG.E R20, desc[UR10][R2.64+0x18] ;  /* 0x0000180a02147981 */ /* 0x000f22000c1e1900 */
[----:B------:R-:W-:Y:S01]  /*0740*/  VIADD R14, R14, 0x10 ;  /* 0x000000100e0e7836 */ /* 0x000fe20000000000 */
[----:B-----5:R-:W-:-:S04]  /*0750*/  FMNMX3 R18, R25, R18, R19, !PT ;  /* 0x0000001219127276 */ /* 0x020fc80007800013 */
[----:B------:R-:W-:Y:S02]  /*0760*/  ISETP.NE.AND P3, PT, R14, RZ, PT ;  /* 0x000000ff0e00720c */ /* 0x000fe40003f65270 */
[----:B------:R-:W-:Y:S02]  /*0770*/  IADD3 R15, PT, PT, R15, 0x10, RZ ;  /* 0x000000100f0f7810 */ /* 0x000fe40007ffe0ff */
[----:B--2---:R-:W-:-:S04]  /*0780*/  FMNMX3 R13, R18, R13, R22, !PT ;  /* 0x0000000d120d7276 */ /* 0x004fc80007800016 */
[----:B---3--:R-:W-:-:S04]  /*0790*/  FMNMX3 R13, R13, R24, R23, !PT ;  /* 0x000000180d0d7276 */ /* 0x008fc80007800017 */
[----:B----4-:R-:W-:-:S04]  /*07a0*/  FMNMX3 R13, R13, R26, R21, !PT ;  /* 0x0000001a0d0d7276 */ /* 0x010fc80007800015 */
[----:B------:R-:W-:Y:S01]  /*07b0*/  FMNMX3 R13, R13, R20, R27, !PT ;  /* 0x000000140d0d7276 */ /* 0x000fe2000780001b */
[----:B------:R-:W-:Y:S06]  /*07c0*/  @P3 BRA `(.L_x_5) ;  /* 0xfffffffc00843947 */ /* 0x000fec000383ffff */
[----:B------:R-:W-:-:S07]  /*07d0*/  IMAD.MOV.U32 R15, RZ, RZ, R8 ;  /* 0x000000ffff0f7224 */ /* 0x000fce00078e0008 */
.L_x_4:
[----:B------:R-:W-:-:S13]  /*07e0*/  ISETP.NE.AND P3, PT, R16, RZ, PT ;  /* 0x000000ff1000720c */ /* 0x000fda0003f65270 */
[----:B------:R-:W-:Y:S05]  /*07f0*/  @!P3 BRA `(.L_x_6) ;  /* 0x0000000000b0b947 */ /* 0x000fea0003800000 */
[----:B------:R-:W-:Y:S01]  /*0800*/  ISETP.NE.AND P3, PT, R17, RZ, PT ;  /* 0x000000ff1100720c */ /* 0x000fe20003f65270 */
[----:B------:R-:W-:-:S12]  /*0810*/  @!P0 BRA `(.L_x_7) ;  /* 0x0000000000408947 */ /* 0x000fd80003800000 */
[----:B------:R-:W1:Y:S01]  /*0820*/  LDC.64 R2, c[0x0][0x380] ;  /* 0x0000e000ff027b82 */ /* 0x000e620000000a00 */
[----:B------:R-:W-:-:S04]  /*0830*/  IMAD.IADD R19, R12, 0x1, R15 ;  /* 0x000000010c137824 */ /* 0x000fc800078e020f */
[----:B-1----:R-:W-:-:S05]  /*0840*/  IMAD.WIDE R2, R19, 0x4, R2 ;  /* 0x0000000413027825 */ /* 0x002fca00078e0202 */
[----:B0-----:R-:W2:Y:S04]  /*0850*/  LDG.E R14, desc[UR10][R2.64] ;  /* 0x0000000a020e7981 */ /* 0x001ea8000c1e1900 */
[----:B------:R-:W2:Y:S04]  /*0860*/  LDG.E R18, desc[UR10][R2.64+0x4] ;  /* 0x0000040a02127981 */ /* 0x000ea8000c1e1900 */
[----:B------:R-:W3:Y:S04]  /*0870*/  LDG.E R19, desc[UR10][R2.64+0x8] ;  /* 0x0000080a02137981 */ /* 0x000ee8000c1e1900 */
[----:B------:R-:W3:Y:S04]  /*0880*/  LDG.E R20, desc[UR10][R2.64+0xc] ;  /* 0x00000c0a02147981 */ /* 0x000ee8000c1e1900 */
[----:B------:R-:W4:Y:S04]  /*0890*/  LDG.E R21, desc[UR10][R2.64+0x10] ;  /* 0x0000100a02157981 */ /* 0x000f28000c1e1900 */
[----:B------:R-:W4:Y:S04]  /*08a0*/  LDG.E R22, desc[UR10][R2.64+0x14] ;  /* 0x0000140a02167981 */ /* 0x000f28000c1e1900 */
[----:B------:R-:W5:Y:S04]  /*08b0*/  LDG.E R23, desc[UR10][R2.64+0x18] ;  /* 0x0000180a02177981 */ /* 0x000f68000c1e1900 */
[----:B------:R-:W5:Y:S01]  /*08c0*/  LDG.E R24, desc[UR10][R2.64+0x1c] ;  /* 0x00001c0a02187981 */ /* 0x000f62000c1e1900 */
[----:B------:R-:W-:Y:S01]  /*08d0*/  VIADD R15, R15, 0x8 ;  /* 0x000000080f0f7836 */ /* 0x000fe20000000000 */
[----:B--2---:R-:W-:-:S04]  /*08e0*/  FMNMX3 R14, R13, R14, R18, !PT ;  /* 0x0000000e0d0e7276 */ /* 0x004fc80007800012 */
[----:B---3--:R-:W-:-:S04]  /*08f0*/  FMNMX3 R14, R14, R19, R20, !PT ;  /* 0x000000130e0e7276 */ /* 0x008fc80007800014 */
[----:B----4-:R-:W-:-:S04]  /*0900*/  FMNMX3 R14, R14, R21, R22, !PT ;  /* 0x000000150e0e7276 */ /* 0x010fc80007800016 */
[----:B-----5:R-:W-:-:S07]  /*0910*/  FMNMX3 R13, R14, R23, R24, !PT ;  /* 0x000000170e0d7276 */ /* 0x020fce0007800018 */
.L_x_7:
        /* <DEDUP_REMOVED lines=9> */
[----:B------:R-:W3:Y:S01]  /*09b0*/  LDG.E R19, desc[UR10][R2.64+0xc] ;  /* 0x00000c0a02137981 */ /* 0x000ee2000c1e1900 */
[----:B------:R-:W-:Y:S01]  /*09c0*/  VIADD R15, R15, 0x4 ;  /* 0x000000040f0f7836 */ /* 0x000fe20000000000 */
[----:B--2---:R-:W-:-:S04]  /*09d0*/  FMNMX3 R13, R13, R14, R18, !PT ;  /* 0x0000000e0d0d7276 */ /* 0x004fc80007800012 */
[----:B---3--:R-:W-:-:S07]  /*09e0*/  FMNMX3 R13, R13, R20, R19, !PT ;  /* 0x000000140d0d7276 */ /* 0x008fce0007800013 */
.L_x_8:
[----:B------:R-:W-:Y:S05]  /*09f0*/  @!P3 BRA `(.L_x_6) ;  /* 0x000000000030b947 */ /* 0x000fea0003800000 */
[----:B------:R-:W1:Y:S01]  /*0a00*/  LDC.64 R2, c[0x0][0x380] ;  /* 0x0000e000ff027b82 */ /* 0x000e620000000a00 */
[----:B------:R-:W-:-:S05]  /*0a10*/  IADD3 R15, PT, PT, R12, R15, RZ ;  /* 0x0000000f0c0f7210 */ /* 0x000fca0007ffe0ff */
[----:B-1----:R-:W-:-:S05]  /*0a20*/  IMAD.WIDE R2, R15, 0x4, R2 ;  /* 0x000000040f027825 */ /* 0x002fca00078e0202 */
[----:B0-----:R-:W2:Y:S01]  /*0a30*/  LDG.E R12, desc[UR10][R2.64] ;  /* 0x0000000a020c7981 */ /* 0x001ea2000c1e1900 */
[----:B------:R-:W-:Y:S02]  /*0a40*/  ISETP.NE.AND P3, PT, R10, 0x1, PT ;  /* 0x000000010a00780c */ /* 0x000fe40003f65270 */
[----:B--2---:R-:W-:-:S11]  /*0a50*/  FMNMX R13, R13, R12, !PT ;  /* 0x0000000c0d0d7209 */ /* 0x004fd60007800000 */
[----:B------:R-:W-:Y:S05]  /*0a60*/  @!P3 BRA `(.L_x_6) ;  /* 0x000000000014b947 */ /* 0x000fea0003800000 */
[----:B------:R-:W-:Y:S01]  /*0a70*/  ISETP.NE.AND P3, PT, R10, 0x2, PT ;  /* 0x000000020a00780c */ /* 0x000fe20003f65270 */
[----:B------:R-:W2:-:S12]  /*0a80*/  LDG.E R12, desc[UR10][R2.64+0x4] ;  /* 0x0000040a020c7981 */ /* 0x000e98000c1e1900 */
[----:B------:R-:W3:Y:S01]  /*0a90*/  @P3 LDG.E R14, desc[UR10][R2.64+0x8] ;  /* 0x0000080a020e3981 */ /* 0x000ee2000c1e1900 */
[----:B--2---:R-:W-:-:S04]  /*0aa0*/  FMNMX R13, R13, R12, !PT ;  /* 0x0000000c0d0d7209 */ /* 0x004fc80007800000 */
[----:B---3--:R-:W-:-:S07]  /*0ab0*/  @P3 FMNMX R13, R13, R14, !PT ;  /* 0x0000000e0d0d3209 */ /* 0x008fce0007800000 */
.L_x_6:
[----:B------:R-:W-:Y:S05]  /*0ac0*/  @P2 BRA `(.L_x_9) ;  /* 0xfffffff800982947 */ /* 0x000fea000383ffff */
.L_x_3:
[----:B------:R-:W-:Y:S01]  /*0ad0*/  IABS R6, R0 ;  /* 0x0000000000067213 */ /* 0x000fe20000000000 */
[----:B------:R-:W1:Y:S01]  /*0ae0*/  LDC R11, c[0x0][0x394] ;  /* 0x0000e500ff0b7b82 */ /* 0x000e620000000800 */
[----:B------:R-:W-:Y:S02]  /*0af0*/  IMAD R4, R4, UR8, R5 ;  /* 0x0000000804047c24 */ /* 0x000fe4000f8e0205 */
[----:B------:R-:W2:Y:S08]  /*0b00*/  I2F.RP R8, R6 ;  /* 0x0000000600087306 */ /* 0x000eb00000209400 */
[----:B--2---:R-:W2:Y:S01]  /*0b10*/  MUFU.RCP R8, R8 ;  /* 0x0000000800087308 */ /* 0x004ea20000001000 */
[----:B-1----:R-:W-:-:S02]  /*0b20*/  IABS R10, R11 ;  /* 0x0000000b000a7213 */ /* 0x002fc40000000000 */
[----:B------:R-:W-:-:S04]  /*0b30*/  LOP3.LUT R11, R11, R0, RZ, 0x3c, !PT ;  /* 0x000000000b0b7212 */ /* 0x000fc800078e3cff */
[----:B------:R-:W-:Y:S01]  /*0b40*/  ISETP.GE.AND P2, PT, R11, RZ, PT ;  /* 0x000000ff0b00720c */ /* 0x000fe20003f46270 */
[----:B--2---:R-:W-:-:S04]  /*0b50*/  VIADD R2, R8, 0xffffffe ;  /* 0x0ffffffe08027836 */ /* 0x004fc80000000000 */
[----:B------:R1:W2:Y:S02]  /*0b60*/  F2I.FTZ.U32.TRUNC.NTZ R3, R2 ;  /* 0x0000000200037305 */ /* 0x0002a4000021f000 */
[----:B-1----:R-:W-:Y:S02]  /*0b70*/  IMAD.MOV.U32 R2, RZ, RZ, RZ ;  /* 0x000000ffff027224 */ /* 0x002fe400078e00ff */
[----:B--2---:R-:W-:-:S04]  /*0b80*/  IMAD.MOV R9, RZ, RZ, -R3 ;  /* 0x000000ffff097224 */ /* 0x004fc800078e0a03 */
[----:B------:R-:W-:-:S04]  /*0b90*/  IMAD R9, R9, R6, RZ ;  /* 0x0000000609097224 */ /* 0x000fc800078e02ff */
[----:B------:R-:W-:-:S04]  /*0ba0*/  IMAD.HI.U32 R9, R3, R9, R2 ;  /* 0x0000000903097227 */ /* 0x000fc800078e0002 */
[----:B------:R-:W-:-:S04]  /*0bb0*/  IMAD.MOV.U32 R3, RZ, RZ, R10 ;  /* 0x000000ffff037224 */ /* 0x000fc800078e000a */
[----:B------:R-:W-:-:S04]  /*0bc0*/  IMAD.HI.U32 R9, R9, R3, RZ ;  /* 0x0000000309097227 */ /* 0x000fc800078e00ff */
[----:B------:R-:W-:-:S04]  /*0bd0*/  IMAD.MOV R8, RZ, RZ, -R9 ;  /* 0x000000ffff087224 */ /* 0x000fc800078e0a09 */
[----:B------:R-:W-:-:S05]  /*0be0*/  IMAD R3, R6, R8, R3 ;  /* 0x0000000806037224 */ /* 0x000fca00078e0203 */
[----:B------:R-:W-:-:S13]  /*0bf0*/  ISETP.GT.U32.AND P0, PT, R6, R3, PT ;  /* 0x000000030600720c */ /* 0x000fda0003f04070 */
[-C--:B------:R-:W-:Y:S01]  /*0c00*/  @!P0 IADD3 R3, PT, PT, R3, -R6.reuse, RZ ;  /* 0x8000000603038210 */ /* 0x080fe20007ffe0ff */
[----:B------:R-:W-:Y:S01]  /*0c10*/  @!P0 VIADD R9, R9, 0x1 ;  /* 0x0000000109098836 */ /* 0x000fe20000000000 */
[----:B------:R-:W-:Y:S02]  /*0c20*/  ISETP.NE.AND P0, PT, R0, RZ, PT ;  /* 0x000000ff0000720c */ /* 0x000fe40003f05270 */
[----:B------:R-:W-:Y:S02]  /*0c30*/  ISETP.GE.U32.AND P1, PT, R3, R6, PT ;  /* 0x000000060300720c */ /* 0x000fe40003f26070 */
[----:B------:R-:W1:Y:S11]  /*0c40*/  LDC.64 R2, c[0x0][0x388] ;  /* 0x0000e200ff027b82 */ /* 0x000e760000000a00 */
[----:B------:R-:W-:-:S04]  /*0c50*/  @P1 VIADD R9, R9, 0x1 ;  /* 0x0000000109091836 */ /* 0x000fc80000000000 */
[----:B------:R-:W-:-:S04]  /*0c60*/  IMAD.MOV.U32 R6, RZ, RZ, R9 ;  /* 0x000000ffff067224 */ /* 0x000fc800078e0009 */
[----:B------:R-:W-:Y:S01]  /*0c70*/  @!P2 IMAD.MOV R6, RZ, RZ, -R6 ;  /* 0x000000ffff06a224 */ /* 0x000fe200078e0a06 */
[----:B------:R-:W-:-:S05]  /*0c80*/  @!P0 LOP3.LUT R6, RZ, R0, RZ, 0x33, !PT ;  /* 0x00000000ff068212 */ /* 0x000fca00078e33ff */
[----:B------:R-:W-:-:S04]  /*0c90*/  IMAD R7, R6, R4, R7 ;  /* 0x0000000406077224 */ /* 0x000fc800078e0207 */
[----:B-1----:R-:W-:-:S05]  /*0ca0*/  IMAD.WIDE R2, R7, 0x4, R2 ;  /* 0x0000000407027825 */ /* 0x002fca00078e0202 */
[----:B0-----:R-:W-:Y:S01]  /*0cb0*/  STG.E desc[UR10][R2.64], R13 ;  /* 0x0000000d02007986 */ /* 0x001fe2000c10190a */
[----:B------:R-:W-:Y:S05]  /*0cc0*/  EXIT ;  /* 0x000000000000794d */ /* 0x000fea0003800000 */
.L_x_10:
        /* <DEDUP_REMOVED lines=11> */
.L_x_21:


//--------------------- .text._Z6conv2dPfS_S_iiiiii --------------------------
	.section	.text._Z6conv2dPfS_S_iiiiii,"ax",@progbits
	.align	128
        .global         _Z6conv2dPfS_S_iiiiii
        .type           _Z6conv2dPfS_S_iiiiii,@function
        .size           _Z6conv2dPfS_S_iiiiii,(.L_x_22 - _Z6conv2dPfS_S_iiiiii)
        .other          _Z6conv2dPfS_S_iiiiii,@"STO_CUDA_ENTRY STV_DEFAULT"
_Z6conv2dPfS_S_iiiiii:
.text._Z6conv2dPfS_S_iiiiii:
[----:B------:R-:W-:Y:S01]  /*0000*/  LDC R1, c[0x0][0x37c] ;  /* 0x0000df00ff017b82 */ /* 0x000fe20000000800 */
[----:B------:R-:W0:Y:S07]  /*0010*/  S2R R5, SR_TID.X ;  /* 0x0000000000057919 */ /* 0x000e2e0000002100 */
[----:B------:R-:W1:Y:S01]  /*0020*/  LDC R6, c[0x0][0x364] ;  /* 0x0000d900ff067b82 */ /* 0x000e620000000800 */
[----:B------:R-:W2:Y:S01]  /*0030*/  LDCU.64 UR6, c[0x0][0x398] ;  /* 0x00007300ff0677ac */ /* 0x000ea20008000a00 */
[----:B------:R-:W1:Y:S01]  /*0040*/  S2R R3, SR_TID.Y ;  /* 0x0000000000037919 */ /* 0x000e620000002200 */
[----:B------:R-:W2:Y:S05]  /*0050*/  LDCU UR8, c[0x0][0x3a4] ;  /* 0x00007480ff0877ac */ /* 0x000eaa0008000800 */
[----:B------:R-:W0:Y:S08]  /*0060*/  S2UR UR5, SR_CTAID.X ;  /* 0x00000000000579c3 */ /* 0x000e300000002500 */
[----:B------:R-:W0:Y:S01]  /*0070*/  LDC R0, c[0x0][0x360] ;  /* 0x0000d800ff007b82 */ /* 0x000e220000000800 */
[----:B--2---:R-:W-:-:S07]  /*0080*/  UIADD3 UR6, UPT, UPT, UR6, -UR8, URZ ;  /* 0x8000000806067290 */ /* 0x004fce000fffe0ff */
[----:B------:R-:W2:Y:S08]  /*0090*/  LDC.64 R10, c[0x0][0x3a8] ;  /* 0x0000ea00ff0a7b82 */ /* 0x000eb00000000a00 */
[----:B------:R-:W1:Y:S08]  /*00a0*/  S2UR UR4, SR_CTAID.Y ;  /* 0x00000000000479c3 */ /* 0x000e700000002600 */
[----:B------:R-:W3:Y:S01]  /*00b0*/  S2UR UR16, SR_CTAID.Z ;  /* 0x00000000001079c3 */ /* 0x000ee20000002700 */
[----:B0-----:R-:W-:Y:S01]  /*00c0*/  IMAD R0, R0, UR5, R5 ;  /* 0x0000000500007c24 */ /* 0x001fe2000f8e0205 */
[----:B--2---:R-:W-:-:S04]  /*00d0*/  IADD3 R7, PT, PT, -R10, UR7, RZ ;  /* 0x000000070a077c10 */ /* 0x004fc8000fffe1ff */
[----:B------:R-:W-:Y:S01]  /*00e0*/  ISETP.GT.AND P0, PT, R0, R7, PT ;  /* 0x000000070000720c */ /* 0x000fe20003f04270 */
[----:B-1----:R-:W-:-:S05]  /*00f0*/  IMAD R6, R6, UR4, R3 ;  /* 0x0000000406067c24 */ /* 0x002fca000f8e0203 */
[----:B------:R-:W-:-:S04]  /*0100*/  ISETP.GT.OR P0, PT, R6, UR6, P0 ;  /* 0x0000000606007c0c */ /* 0x000fc80008704670 */
[----:B---3--:R-:W-:-:S13]  /*0110*/  ISETP.LE.OR P0, PT, R11, UR16, P0 ;  /* 0x000000100b007c0c */ /* 0x008fda0008703670 */
[----:B------:R-:W-:Y:S05]  /*0120*/  @P0 EXIT ;  /* 0x000000000000094d */ /* 0x000fea0003800000 */
[----:B------:R-:W0:Y:S01]  /*0130*/  LDC R3, c[0x0][0x3a0] ;  /* 0x0000e800ff037b82 */ /* 0x000e220000000800 */
[----:B------:R-:W-:Y:S01]  /*0140*/  VIMNMX R2, PT, PT, R10, UR8, PT ;  /* 0x000000080a027c48 */ /* 0x000fe2000bfe0100 */
[----:B------:R-:W1:Y:S01]  /*0150*/  LDCU.64 UR18, c[0x0][0x358] ;  /* 0x00006b00ff1277ac */ /* 0x000e620008000a00 */
[----:B------:R-:W-:Y:S02]  /*0160*/  HFMA2 R13, -RZ, RZ, 0, 0 ;  /* 0x00000000ff0d7431 */ /* 0x000fe400000001ff */
[----:B------:R-:W-:-:S04]  /*0170*/  ISETP.GE.AND P0, PT, R2, 0x1, PT ;  /* 0x000000010200780c */ /* 0x000fc80003f06270 */
[----:B0-----:R-:W-:-:S13]  /*0180*/  ISETP.LT.OR P0, PT, R3, 0x1, !P0 ;  /* 0x000000010300780c */ /* 0x001fda0004701670 */
[----:B-1----:R-:W-:Y:S05]  /*0190*/  @P0 BRA `(.L_x_11) ;  /* 0x0000000800bc0947 */ /* 0x002fea0003800000 */
[----:B------:R-:W0:Y:S01]  /*01a0*/  LDCU.128 UR12, c[0x0][0x380] ;  /* 0x00007000ff0c77ac */ /* 0x000e220008000c00 */
[C---:B------:R-:W-:Y:S02]  /*01b0*/  LOP3.LUT R9, R10.reuse, 0x7ffffff0, RZ, 0xc0, !PT ;  /* 0x7ffffff00a097812 */ /* 0x040fe400078ec0ff */
[C---:B------:R-:W-:Y:S01]  /*01c0*/  LOP3.LUT R18, R10.reuse, 0xf, RZ, 0xc0, !PT ;  /* 0x0000000f0a127812 */ /* 0x040fe200078ec0ff */
[----:B------:R-:W-:Y:S01]  /*01d0*/  UMOV UR4, URZ ;  /* 0x000000ff00047c82 */ /* 0x000fe20008000000 */
[C---:B------:R-:W-:Y:S02]  /*01e0*/  LOP3.LUT R19, R10.reuse, 0x7, RZ, 0xc0, !PT ;  /* 0x000000070a137812 */ /* 0x040fe400078ec0ff */
[----:B------:R-:W-:Y:S02]  /*01f0*/  LOP3.LUT R10, R10, 0x3, RZ, 0xc0, !PT ;  /* 0x000000030a0a7812 */ /* 0x000fe400078ec0ff */
[----:B------:R-:W-:Y:S02]  /*0200*/  MOV R13, RZ ;  /* 0x000000ff000d7202 */ /* 0x000fe40000000f00 */
[----:B------:R-:W-:Y:S01]  /*0210*/  IADD3 R11, PT, PT, -R9, RZ, RZ ;  /* 0x000000ff090b7210 */ /* 0x000fe20007ffe1ff */
[----:B0-----:R-:W-:-:S02]  /*0220*/  UIADD3 UR10, UP0, UPT, UR12, 0x20, URZ ;  /* 0x000000200c0a7890 */ /* 0x001fc4000ff1e0ff */
[----:B------:R-:W-:Y:S02]  /*0230*/  UIADD3 UR8, UP1, UPT, UR14, 0x20, URZ ;  /* 0x000000200e087890 */ /* 0x000fe4000ff3e0ff */
[----:B------:R-:W-:Y:S02]  /*0240*/  UIADD3.X UR11, UPT, UPT, URZ, UR13, URZ, UP0, !UPT ;  /* 0x0000000dff0b7290 */ /* 0x000fe400087fe4ff */
[----:B------:R-:W-:-:S12]  /*0250*/  UIADD3.X UR9, UPT, UPT, URZ, UR15, URZ, UP1, !UPT ;  /* 0x0000000fff097290 */ /* 0x000fd80008ffe4ff */
.L_x_18:
[----:B------:R-:W0:Y:S01]  /*0260*/  LDC R3, c[0x0][0x398] ;  /* 0x0000e600ff037b82 */ /* 0x000e220000000800 */
[----:B------:R-:W-:Y:S01]  /*0270*/  UMOV UR5, URZ ;  /* 0x000000ff00057c82 */ /* 0x000fe20008000000 */
[----:B0-----:R-:W-:-:S07]  /*0280*/  IMAD R12, R3, UR4, R6 ;  /* 0x00000004030c7c24 */ /* 0x001fce000f8e0206 */
.L_x_17:
[----:B------:R-:W0:Y:S01]  /*0290*/  LDCU UR12, c[0x0][0x3a8] ;  /* 0x00007500ff0c77ac */ /* 0x000e220008000800 */
[----:B------:R-:W-:Y:S01]  /*02a0*/  IADD3 R3, PT, PT, R12, UR5, RZ ;  /* 0x000000050c037c10 */ /* 0x000fe2000fffe0ff */
[----:B------:R-:W-:Y:S01]  /*02b0*/  HFMA2 R15, -RZ, RZ, 0, 0 ;  /* 0x00000000ff0f7431 */ /* 0x000fe200000001ff */
[----:B------:R-:W1:Y:S01]  /*02c0*/  LDCU.64 UR14, c[0x0][0x3a0] ;  /* 0x00007400ff0e77ac */ /* 0x000e620008000a00 */
[----:B------:R-:W2:Y:S01]  /*02d0*/  LDCU UR13, c[0x0][0x39c] ;  /* 0x00007380ff0d77ac */ /* 0x000ea20008000800 */
[----:B0-----:R-:W-:Y:S02]  /*02e0*/  UISETP.GE.U32.AND UP0, UPT, UR12, 0x10, UPT ;  /* 0x000000100c00788c */ /* 0x001fe4000bf06070 */
[----:B-1----:R-:W-:-:S04]  /*02f0*/  UIMAD UR7, UR16, UR14, UR4 ;  /* 0x0000000e100772a4 */ /* 0x002fc8000f8e0204 */
[----:B------:R-:W-:Y:S01]  /*0300*/  UIMAD UR7, UR7, UR15, UR5 ;  /* 0x0000000f070772a4 */ /* 0x000fe2000f8e0205 */
[----:B--2---:R-:W-:Y:S01]  /*0310*/  IMAD R8, R3, UR13, R0 ;  /* 0x0000000d03087c24 */ /* 0x004fe2000f8e0200 */
[----:B------:R-:W-:Y:S02]  /*0320*/  UIADD3 UR5, UPT, UPT, UR5, 0x1, URZ ;  /* 0x0000000105057890 */ /* 0x000fe4000fffe0ff */
[----:B------:R-:W-:Y:S02]  /*0330*/  UIMAD UR7, UR7, UR12, URZ ;  /* 0x0000000c070772a4 */ /* 0x000fe4000f8e02ff */
[----:B------:R-:W-:Y:S01]  /*0340*/  UISETP.NE.AND UP1, UPT, UR5, UR15, UPT ;  /* 0x0000000f0500728c */ /* 0x000fe2000bf25270 */
[----:B------:R-:W-:Y:S10]  /*0350*/  BRA.U !UP0, `(.L_x_12) ;  /* 0x0000000108fc7547 */ /* 0x000ff4000b800000 */
[----:B------:R-:W-:Y:S02]  /*0360*/  MOV R15, UR7 ;  /* 0x00000007000f7c02 */ /* 0x000fe40008000f00 */
[----:B------:R-:W-:Y:S02]  /*0370*/  MOV R17, R8 ;  /* 0x0000000800117202 */ /* 0x000fe40000000f00 */
[----:B------:R-:W-:-:S07]  /*0380*/  MOV R14, R11 ;  /* 0x0000000b000e7202 */ /* 0x000fce0000000f00 */
.L_x_13:
[----:B------:R-:W-:Y:S02]  /*0390*/  MOV R4, UR10 ;  /* 0x0000000a00047c02 */ /* 0x000fe40008000f00 */
[----:B------:R-:W-:Y:S02]  /*03a0*/  MOV R5, UR11 ;  /* 0x0000000b00057c02 */ /* 0x000fe40008000f00 */
[----:B------:R-:W-:Y:S02]  /*03b0*/  MOV R2, UR8 ;  /* 0x0000000800027c02 */ /* 0x000fe40008000f00 */
[----:B------:R-:W-:Y:S01]  /*03c0*/  MOV R3, UR9 ;  /* 0x0000000900037c02 */ /* 0x000fe20008000f00 */
[----:B------:R-:W-:-:S04]  /*03d0*/  IMAD.WIDE R4, R17, 0x4, R4 ;  /* 0x0000000411047825 */ /* 0x000fc800078e0204 */
[----:B------:R-:W-:Y:S01]  /*03e0*/  IMAD.WIDE R2, R15, 0x4, R2 ;  /* 0x000000040f027825 */ /* 0x000fe200078e0202 */
[----:B------:R-:W2:Y:S04]  /*03f0*/  LDG.E R16, desc[UR18][R4.64+-0x20] ;  /* 0xffffe01204107981 */ /* 0x000ea8000c1e1900 */
[----:B------:R-:W2:Y:S04]  /*0400*/  LDG.E R22, desc[UR18][R2.64+-0x20] ;  /* 0xffffe01202167981 */ /* 0x000ea8000c1e1900 */
[----:B------:R-:W3:Y:S04]  /*0410*/  LDG.E R23, desc[UR18][R4.64+-0x1c] ;  /* 0xffffe41204177981 */ /* 0x000ee8000c1e1900 */
[----:B------:R-:W3:Y:S04]  /*0420*/  LDG.E R24, desc[UR18][R2.64+-0x1c] ;  /* 0xffffe41202187981 */ /* 0x000ee8000c1e1900 */
[----:B------:R-:W4:Y:S04]  /*0430*/  LDG.E R21, desc[UR18][R4.64+-0x18] ;  /* 0xffffe81204157981 */ /* 0x000f28000c1e1900 */
[----:B------:R-:W4:Y:S04]  /*0440*/  LDG.E R20, desc[UR18][R2.64+-0x18] ;  /* 0xffffe81202147981 */ /* 0x000f28000c1e1900 */
[----:B------:R-:W5:Y:S04]  /*0450*/  LDG.E R25, desc[UR18][R4.64+-0xc] ;  /* 0xfffff41204197981 */ /* 0x000f68000c1e1900 */
[----:B------:R-:W5:Y:S01]  /*0460*/  LDG.E R28, desc[UR18][R2.64+0x1c] ;  /* 0x00001c12021c7981 */ /* 0x000f62000c1e1900 */
[----:B--2---:R-:W-:-:S03]  /*0470*/  FFMA R22, R16, R22, R13 ;  /* 0x0000001610167223 */ /* 0x004fc6000000000d */
[----:B------:R-:W2:Y:S04]  /*0480*/  LDG.E R13, desc[UR18][R4.64+-0x14] ;  /* 0xffffec12040d7981 */ /* 0x000ea8000c1e1900 */
[----:B------:R-:W2:Y:S01]  /*0490*/  LDG.E R16, desc[UR18][R2.64+-0x14] ;  /* 0xffffec1202107981 */ /* 0x000ea2000c1e1900 */
[----:B---3--:R-:W-:-:S03]  /*04a0*/  FFMA R24, R23, R24, R22 ;  /* 0x0000001817187223 */ /* 0x008fc60000000016 */
[----:B------:R-:W3:Y:S04]  /*04b0*/  LDG.E R22, desc[UR18][R4.64+-0x10] ;  /* 0xfffff01204167981 */ /* 0x000ee8000c1e1900 */
[----:B------:R-:W3:Y:S01]  /*04c0*/  LDG.E R23, desc[UR18][R2.64+-0x10] ;  /* 0xfffff01202177981 */ /* 0x000ee2000c1e1900 */
[----:B----4-:R-:W-:-:S03]  /*04d0*/  FFMA R26, R21, R20, R24 ;  /* 0x00000014151a7223 */ /* 0x010fc60000000018 */
[----:B------:R-:W5:Y:S04]  /*04e0*/  LDG.E R24, desc[UR18][R2.64+-0xc] ;  /* 0xfffff41202187981 */ /* 0x000f68000c1e1900 */
[----:B------:R-:W4:Y:S04]  /*04f0*/  LDG.E R20, desc[UR18][R4.64+-0x8] ;  /* 0xfffff81204147981 */ /* 0x000f28000c1e1900 */
[----:B------:R-:W4:Y:S01]  /*0500*/  LDG.E R21, desc[UR18][R2.64+-0x8] ;  /* 0xfffff81202157981 */ /* 0x000f22000c1e1900 */
[----:B--2---:R-:W-:-:S03]  /*0510*/  FFMA R13, R13, R16, R26 ;  /* 0x000000100d0d7223 */ /* 0x004fc6000000001a */
[----:B------:R-:W2:Y:S01]  /*0520*/  LDG.E R16, desc[UR18][R2.64+-0x4] ;  /* 0xfffffc1202107981 */ /* 0x000ea2000c1e1900 */
[----:B---3--:R-:W-:-:S03]  /*0530*/  FFMA R22, R22, R23, R13 ;  /* 0x0000001716167223 */ /* 0x008fc6000000000d */
[----:B------:R-:W2:Y:S01]  /*0540*/  LDG.E R13, desc[UR18][R4.64+-0x4] ;  /* 0xfffffc12040d7981 */ /* 0x000ea2000c1e1900 */
[----:B-----5:R-:W-:-:S03]  /*0550*/  FFMA R25, R25, R24, R22 ;  /* 0x0000001819197223 */ /* 0x020fc60000000016 */
[----:B------:R-:W3:Y:S04]  /*0560*/  LDG.E R22, desc[UR18][R4.64] ;  /* 0x0000001204167981 */ /* 0x000ee8000c1e1900 */
[----:B------:R-:W3:Y:S01]  /*0570*/  LDG.E R23, desc[UR18][R2.64] ;  /* 0x0000001202177981 */ /* 0x000ee2000c1e1900 */
[----:B----4-:R-:W-:-:S03]  /*0580*/  FFMA R26, R20, R21, R25 ;  /* 0x00000015141a7223 */ /* 0x010fc60000000019 */
        /* <DEDUP_REMOVED lines=8> */
[----:B------:R-:W2:Y:S04]  /*0610*/  LDG.E R13, desc[UR18][R2.64+0xc] ;  /* 0x00000c12020d7981 */ /* 0x000ea8000c1e1900 */
[----:B------:R-:W3:Y:S01]  /*0620*/  LDG.E R23, desc[UR18][R4.64+0x10] ;  /* 0x0000101204177981 */ /* 0x000ee2000c1e1900 */
[----:B----4-:R-:W-:-:S03]  /*0630*/  FFMA R25, R25, R24, R22 ;  /* 0x0000001819197223 */ /* 0x010fc60000000016 */
[----:B------:R-:W3:Y:S04]  /*0640*/  LDG.E R22, desc[UR18][R2.64+0x10] ;  /* 0x0000101202167981 */ /* 0x000ee8000c1e1900 */
[----:B------:R-:W4:Y:S01]  /*0650*/  LDG.E R24, desc[UR18][R4.64+0x1c] ;  /* 0x00001c1204187981 */ /* 0x000f22000c1e1900 */
[----:B-----5:R-:W-:-:S03]  /*0660*/  FFMA R27, R20, R21, R25 ;  /* 0x00000015141b7223 */ /* 0x020fc60000000019 */
[----:B------:R-:W5:Y:S04]  /*0670*/  LDG.E R25, desc[UR18][R4.64+0x14] ;  /* 0x0000141204197981 */ /* 0x000f68000c1e1900 */
[----:B------:R-:W4:Y:S04]  /*0680*/  LDG.E R20, desc[UR18][R4.64+0x18] ;  /* 0x0000181204147981 */ /* 0x000f28000c1e1900 */
[----:B------:R-:W4:Y:S01]  /*0690*/  LDG.E R21, desc[UR18][R2.64+0x18] ;  /* 0x0000181202157981 */ /* 0x000f22000c1e1900 */
[----:B------:R-:W-:-:S04]  /*06a0*/  IADD3 R14, PT, PT, R14, 0x10, RZ ;  /* 0x000000100e0e7810 */ /* 0x000fc80007ffe0ff */
[----:B------:R-:W-:Y:S02]  /*06b0*/  ISETP.NE.AND P0, PT, R14, RZ, PT ;  /* 0x000000ff0e00720c */ /* 0x000fe40003f05270 */
[----:B------:R-:W-:Y:S02]  /*06c0*/  IADD3 R17, PT, PT, R17, 0x10, RZ ;  /* 0x0000001011117810 */ /* 0x000fe40007ffe0ff */
[----:B------:R-:W-:Y:S01]  /*06d0*/  IADD3 R15, PT, PT, R15, 0x10, RZ ;  /* 0x000000100f0f7810 */ /* 0x000fe20007ffe0ff */
[----:B--2---:R-:W-:-:S04]  /*06e0*/  FFMA R16, R16, R13, R27 ;  /* 0x0000000d10107223 */ /* 0x004fc8000000001b */
[----:B---3--:R-:W-:-:S04]  /*06f0*/  FFMA R16, R23, R22, R16 ;  /* 0x0000001617107223 */ /* 0x008fc80000000010 */
[----:B-----5:R-:W-:-:S04]  /*0700*/  FFMA R25, R25, R26, R16 ;  /* 0x0000001a19197223 */ /* 0x020fc80000000010 */
[----:B----4-:R-:W-:-:S04]  /*0710*/  FFMA R21, R20, R21, R25 ;  /* 0x0000001514157223 */ /* 0x010fc80000000019 */
[----:B------:R-:W-:Y:S01]  /*0720*/  FFMA R13, R24, R28, R21 ;  /* 0x0000001c180d7223 */ /* 0x000fe20000000015 */
[----:B------:R-:W-:Y:S06]  /*0730*/  @P0 BRA `(.L_x_13) ;  /* 0xfffffffc00140947 */ /* 0x000fec000383ffff */
[----:B------:R-:W-:-:S07]  /*0740*/  MOV R15, R9 ;  /* 0x00000009000f7202 */ /* 0x000fce0000000f00 */
.L_x_12:
[----:B------:R-:W-:-:S13]  /*0750*/  ISETP.NE.AND P0, PT, R18, RZ, PT ;  /* 0x000000ff1200720c */ /* 0x000fda0003f05270 */
[----:B------:R-:W-:Y:S05]  /*0760*/  @!P0 BRA `(.L_x_14) ;  /* 0x0000000400388947 */ /* 0x000fea0003800000 */
[----:B------:R-:W-:Y:S02]  /*0770*/  IADD3 R2, PT, PT, R18, -0x1, RZ ;  /* 0xffffffff12027810 */ /* 0x000fe40007ffe0ff */
[----:B------:R-:W-:Y:S02]  /*0780*/  ISETP.NE.AND P1, PT, R19, RZ, PT ;  /* 0x000000ff1300720c */ /* 0x000fe40003f25270 */
[----:B------:R-:W-:-:S13]  /*0790*/  ISETP.GE.U32.AND P0, PT, R2, 0x7, PT ;  /* 0x000000070200780c */ /* 0x000fda0003f06070 */
[----:B------:R-:W-:Y:S05]  /*07a0*/  @!P0 BRA `(.L_x_15) ;  /* 0x00000000007c8947 */ /* 0x000fea0003800000 */
[----:B------:R-:W0:Y:S01]  /*07b0*/  LDC.64 R2, c[0x0][0x380] ;  /* 0x0000e000ff027b82 */ /* 0x000e220000000a00 */
[----:B------:R-:W-:Y:S02]  /*07c0*/  IADD3 R17, PT, PT, R8, R15, RZ ;  /* 0x0000000f08117210 */ /* 0x000fe40007ffe0ff */
[----:B------:R-:W-:-:S05]  /*07d0*/  IADD3 R21, PT, PT, R15, UR7, RZ ;  /* 0x000000070f157c10 */ /* 0x000fca000fffe0ff */
[----:B------:R-:W1:Y:S01]  /*07e0*/  LDC.64 R4, c[0x0][0x388] ;  /* 0x0000e200ff047b82 */ /* 0x000e620000000a00 */
[----:B0-----:R-:W-:-:S05]  /*07f0*/  IMAD.WIDE R2, R17, 0x4, R2 ;  /* 0x0000000411027825 */ /* 0x001fca00078e0202 */
[----:B------:R-:W2:Y:S01]  /*0800*/  LDG.E R20, desc[UR18][R2.64] ;  /* 0x0000001202147981 */ /* 0x000ea2000c1e1900 */
[----:B-1----:R-:W-:-:S03]  /*0810*/  IMAD.WIDE R4, R21, 0x4, R4 ;  /* 0x0000000415047825 */ /* 0x002fc600078e0204 */
[----:B------:R-:W3:Y:S04]  /*0820*/  LDG.E R23, desc[UR18][R2.64+0x4] ;  /* 0x0000041202177981 */ /* 0x000ee8000c1e1900 */
[----:B------:R-:W2:Y:S04]  /*0830*/  LDG.E R22, desc[UR18][R4.64] ;  /* 0x0000001204167981 */ /* 0x000ea8000c1e1900 */
[----:B------:R-:W3:Y:S04]  /*0840*/  LDG.E R24, desc[UR18][R4.64+0x4] ;  /* 0x0000041204187981 */ /* 0x000ee8000c1e1900 */
[----:B------:R-:W4:Y:S04]  /*0850*/  LDG.E R21, desc[UR18][R2.64+0x8] ;  /* 0x0000081202157981 */ /* 0x000f28000c1e1900 */
[----:B------:R-:W4:Y:S04]  /*0860*/  LDG.E R14, desc[UR18][R4.64+0x8] ;  /* 0x00000812040e7981 */ /* 0x000f28000c1e1900 */
[----:B------:R-:W5:Y:S04]  /*0870*/  LDG.E R16, desc[UR18][R2.64+0xc] ;  /* 0x00000c1202107981 */ /* 0x000f68000c1e1900 */
[----:B------:R-:W5:Y:S04]  /*0880*/  LDG.E R17, desc[UR18][R4.64+0xc] ;  /* 0x00000c1204117981 */ /* 0x000f68000c1e1900 */
[----:B------:R-:W5:Y:S04]  /*0890*/  LDG.E R27, desc[UR18][R4.64+0x18] ;  /* 0x00001812041b7981 */ /* 0x000f68000c1e1900 */
[----:B------:R-:W5:Y:S04]  /*08a0*/  LDG.E R25, desc[UR18][R2.64+0x1c] ;  /* 0x00001c1202197981 */ /* 0x000f68000c1e1900 */
[----:B------:R-:W5:Y:S01]  /*08b0*/  LDG.E R28, desc[UR18][R4.64+0x1c] ;  /* 0x00001c12041c7981 */ /* 0x000f62000c1e1900 */
[----:B--2---:R-:W-:-:S03]  /*08c0*/  FFMA R22, R20, R22, R13 ;  /* 0x0000001614167223 */ /* 0x004fc6000000000d */
[----:B------:R-:W2:Y:S04]  /*08d0*/  LDG.E R13, desc[UR18][R2.64+0x10] ;  /* 0x00001012020d7981 */ /* 0x000ea8000c1e1900 */
[----:B------:R-:W2:Y:S01]  /*08e0*/  LDG.E R20, desc[UR18][R4.64+0x10] ;  /* 0x0000101204147981 */ /* 0x000ea2000c1e1900 */
[----:B---3--:R-:W-:-:S03]  /*08f0*/  FFMA R26, R23, R24, R22 ;  /* 0x00000018171a7223 */ /* 0x008fc60000000016 */
[----:B------:R-:W3:Y:S04]  /*0900*/  LDG.E R23, desc[UR18][R2.64+0x14] ;  /* 0x0000141202177981 */ /* 0x000ee8000c1e1900 */
[----:B------:R-:W3:Y:S04]  /*0910*/  LDG.E R24, desc[UR18][R4.64+0x14] ;  /* 0x0000141204187981 */ /* 0x000ee8000c1e1900 */
[----:B------:R-:W3:Y:S01]  /*0920*/  LDG.E R22, desc[UR18][R2.64+0x18] ;  /* 0x0000181202167981 */ /* 0x000ee2000c1e1900 */
[----:B----4-:R-:W-:-:S04]  /*0930*/  FFMA R21, R21, R14, R26 ;  /* 0x0000000e15157223 */ /* 0x010fc8000000001a */
[----:B-----5:R-:W-:Y:S01]  /*0940*/  FFMA R16, R16, R17, R21 ;  /* 0x0000001110107223 */ /* 0x020fe20000000015 */
[----:B------:R-:W-:-:S03]  /*0950*/  IADD3 R15, PT, PT, R15, 0x8, RZ ;  /* 0x000000080f0f7810 */ /* 0x000fc60007ffe0ff */
[----:B--2---:R-:W-:-:S04]  /*0960*/  FFMA R16, R13, R20, R16 ;  /* 0x000000140d107223 */ /* 0x004fc80000000010 */
[----:B---3--:R-:W-:-:S04]  /*0970*/  FFMA R23, R23, R24, R16 ;  /* 0x0000001817177223 */ /* 0x008fc80000000010 */
[----:B------:R-:W-:-:S04]  /*0980*/  FFMA R22, R22, R27, R23 ;  /* 0x0000001b16167223 */ /* 0x000fc80000000017 */
[----:B------:R-:W-:-:S07]  /*0990*/  FFMA R13, R25, R28, R22 ;  /* 0x0000001c190d7223 */ /* 0x000fce0000000016 */
.L_x_15:
        /* <DEDUP_REMOVED lines=18> */
[----:B------:R-:W5:Y:S01]  /*0ac0*/  LDG.E R24, desc[UR18][R2.64+0xc] ;  /* 0x00000c1202187981 */ /* 0x000f62000c1e1900 */
[----:B------:R-:W-:Y:S01]  /*0ad0*/  IADD3 R15, PT, PT, R15, 0x4, RZ ;  /* 0x000000040f0f7810 */ /* 0x000fe20007ffe0ff */
[----:B--2---:R-:W-:-:S04]  /*0ae0*/  FFMA R14, R14, R16, R13 ;  /* 0x000000100e0e7223 */ /* 0x004fc8000000000d */
[----:B---3--:R-:W-:-:S04]  /*0af0*/  FFMA R14, R17, R20, R14 ;  /* 0x00000014110e7223 */ /* 0x008fc8000000000e */
[----:B----4-:R-:W-:-:S04]  /*0b00*/  FFMA R14, R21, R22, R14 ;  /* 0x00000016150e7223 */ /* 0x010fc8000000000e */
[----:B-----5:R-:W-:-:S07]  /*0b10*/  FFMA R13, R23, R24, R14 ;  /* 0x00000018170d7223 */ /* 0x020fce000000000e */
.L_x_16:
[----:B------:R-:W-:Y:S05]  /*0b20*/  @!P1 BRA `(.L_x_14) ;  /* 0x0000000000489947 */ /* 0x000fea0003800000 */
[----:B------:R-:W0:Y:S01]  /*0b30*/  LDC.64 R4, c[0x0][0x380] ;  /* 0x0000e000ff047b82 */ /* 0x000e220000000a00 */
[----:B------:R-:W-:Y:S02]  /*0b40*/  IADD3 R17, PT, PT, R8, R15, RZ ;  /* 0x0000000f08117210 */ /* 0x000fe40007ffe0ff */
[----:B------:R-:W-:-:S05]  /*0b50*/  IADD3 R15, PT, PT, R15, UR7, RZ ;  /* 0x000000070f0f7c10 */ /* 0x000fca000fffe0ff */
[----:B------:R-:W1:Y:S01]  /*0b60*/  LDC.64 R2, c[0x0][0x388] ;  /* 0x0000e200ff027b82 */ /* 0x000e620000000a00 */
[----:B0-----:R-:W-:-:S05]  /*0b70*/  IMAD.WIDE R4, R17, 0x4, R4 ;  /* 0x0000000411047825 */ /* 0x001fca00078e0204 */
[----:B------:R-:W2:Y:S01]  /*0b80*/  LDG.E R8, desc[UR18][R4.64] ;  /* 0x0000001204087981 */ /* 0x000ea2000c1e1900 */
[----:B-1----:R-:W-:-:S05]  /*0b90*/  IMAD.WIDE R2, R15, 0x4, R2 ;  /* 0x000000040f027825 */ /* 0x002fca00078e0202 */
[----:B------:R-:W2:Y:S01]  /*0ba0*/  LDG.E R14, desc[UR18][R2.64] ;  /* 0x00000012020e7981 */ /* 0x000ea2000c1e1900 */
[----:B------:R-:W-:Y:S01]  /*0bb0*/  ISETP.NE.AND P0, PT, R10, 0x1, PT ;  /* 0x000000010a00780c */ /* 0x000fe20003f05270 */
[----:B--2---:R-:W-:-:S12]  /*0bc0*/  FFMA R13, R8, R14, R13 ;  /* 0x0000000e080d7223 */ /* 0x004fd8000000000d */
[----:B------:R-:W-:Y:S05]  /*0bd0*/  @!P0 BRA `(.L_x_14) ;  /* 0x00000000001c8947 */ /* 0x000fea0003800000 */
[----:B------:R-:W-:Y:S01]  /*0be0*/  ISETP.NE.AND P0, PT, R10, 0x2, PT ;  /* 0x000000020a00780c */ /* 0x000fe20003f05270 */
[----:B------:R-:W2:Y:S04]  /*0bf0*/  LDG.E R8, desc[UR18][R4.64+0x4] ;  /* 0x0000041204087981 */ /* 0x000ea8000c1e1900 */
[----:B------:R-:W2:Y:S08]  /*0c00*/  LDG.E R14, desc[UR18][R2.64+0x4] ;  /* 0x00000412020e7981 */ /* 0x000eb0000c1e1900 */
[----:B------:R-:W3:Y:S04]  /*0c10*/  @P0 LDG.E R16, desc[UR18][R4.64+0x8] ;  /* 0x0000081204100981 */ /* 0x000ee8000c1e1900 */
[----:B------:R-:W3:Y:S01]  /*0c20*/  @P0 LDG.E R15, desc[UR18][R2.64+0x8] ;  /* 0x00000812020f0981 */ /* 0x000ee2000c1e1900 */
[----:B--2---:R-:W-:-:S04]  /*0c30*/  FFMA R13, R8, R14, R13 ;  /* 0x0000000e080d7223 */ /* 0x004fc8000000000d */
[----:B---3--:R-:W-:-:S07]  /*0c40*/  @P0 FFMA R13, R16, R15, R13 ;  /* 0x0000000f100d0223 */ /* 0x008fce000000000d */
.L_x_14:
[----:B------:R-:W-:Y:S05]  /*0c50*/  BRA.U UP1, `(.L_x_17) ;  /* 0xfffffff5018c7547 */ /* 0x000fea000b83ffff */
[----:B------:R-:W-:-:S04]  /*0c60*/  UIADD3 UR4, UPT, UPT, UR4, 0x1, URZ ;  /* 0x0000000104047890 */ /* 0x000fc8000fffe0ff */
[----:B------:R-:W-:-:S09]  /*0c70*/  UISETP.NE.AND UP0, UPT, UR4, UR14, UPT ;  /* 0x0000000e0400728c */ /* 0x000fd2000bf05270 */
[----:B------:R-:W-:Y:S05]  /*0c80*/  BRA.U UP0, `(.L_x_18) ;  /* 0xfffffff500747547 */ /* 0x000fea000b83ffff */
.L_x_11:
[----:B------:R-:W0:Y:S01]  /*0c90*/  LDC.64 R2, c[0x0][0x390] ;  /* 0x0000e400ff027b82 */ /* 0x000e220000000a00 */
[----:B------:R-:W-:-:S06]  /*0ca0*/  UIMAD UR4, UR6, UR16, UR16 ;  /* 0x00000010060472a4 */ /* 0x000fcc000f8e0210 */
[----:B------:R-:W-:-:S05]  /*0cb0*/  IADD3 R6, PT, PT, R6, UR4, RZ ;  /* 0x0000000406067c10 */ /* 0x000fca000fffe0ff */
[----:B------:R-:W-:-:S05]  /*0cc0*/  IMAD R7, R7, R6, R6 ;  /* 0x0000000607077224 */ /* 0x000fca00078e0206 */
[----:B------:R-:W-:-:S05]  /*0cd0*/  IADD3 R7, PT, PT, R0, R7, RZ ;  /* 0x0000000700077210 */ /* 0x000fca0007ffe0ff */
[----:B0-----:R-:W-:-:S05]  /*0ce0*/  IMAD.WIDE R2, R7, 0x4, R2 ;  /* 0x0000000407027825 */ /* 0x001fca00078e0202 */
[----:B------:R-:W-:Y:S01]  /*0cf0*/  STG.E desc[UR18][R2.64], R13 ;  /* 0x0000000d02007986 */ /* 0x000fe2000c101912 */
[----:B------:R-:W-:Y:S05]  /*0d00*/  EXIT ;  /* 0x000000000000794d */ /* 0x000fea0003800000 */
.L_x_19:
        /* <DEDUP_REMOVED lines=15> */
.L_x_22:


//--------------------- .nv.shared.reserved.0     --------------------------
	.section	.nv.shared.reserved.0,"aw",@nobits
	.weak		__nv_reservedSMEM_offset_0_alias
	.size		__nv_reservedSMEM_offset_0_alias, 0, 64
	.other		__nv_reservedSMEM_offset_0_alias,@"STO_CUDA_RESERVED_SHARED STV_DEFAULT"
__nv_reservedSMEM_offset_0_alias:
	.zero		0
	.zero		64


//--------------------- .nv.constant0._Z4reluPfi  --------------------------
	.section	.nv.constant0._Z4reluPfi,"a",@progbits
	.sectionflags	@""
	.align	4
.nv.constant0._Z4reluPfi:
	.zero		908


//--------------------- .nv.constant0._Z7maxPoolPfS_iiii --------------------------
	.section	.nv.constant0._Z7maxPoolPfS_iiii,"a",@progbits
	.sectionflags	@""
	.align	4
.nv.constant0._Z7maxPoolPfS_iiii:
	.zero		928


//--------------------- .nv.constant0._Z6conv2dPfS_S_iiiiii --------------------------
	.section	.nv.constant0._Z6conv2dPfS_S_iiiiii,"a",@progbits
	.sectionflags	@""
	.align	4
.nv.constant0._Z6conv2dPfS_S_iiiiii:
	.zero		944


//--------------------- SYMBOLS --------------------------

	.type		.nv.reservedSmem.offset0,@object
	.size		.nv.reservedSmem.offset0,0x4
